//
// Generated by NVIDIA NVVM Compiler
//
// Compiler Build ID: CL-36424714
// Cuda compilation tools, release 13.0, V13.0.88
// Based on NVVM 20.0.0
//

.version 9.0
.target sm_100
.address_size 64

	// .globl	_Z10PEUcounteriPPiS0_S0_S0_S_iS_S_
.extern .func  (.param .b32 func_retval0) vprintf
(
	.param .b64 vprintf_param_0,
	.param .b64 vprintf_param_1
)
;
// _ZZ19Array_add_reductioniPiS_E11shared_data has been demoted
// _ZZ23count_chain_memory_sizePiS_S_iS_S_S_S_S_S_S_E8sub_data has been demoted
// _ZZ10reduce_maxPiS_iE11shared_data has been demoted
// _ZZ23count_chain_offset_sizePiS_S_S_S_S_S_S_S_E8sub_data has been demoted
.global .align 1 .b8 _ZN34_INTERNAL_51bbf4c4_4_k_cu_9747dd6b4cuda3std3__45__cpo5beginE[1];
.global .align 1 .b8 _ZN34_INTERNAL_51bbf4c4_4_k_cu_9747dd6b4cuda3std3__45__cpo3endE[1];
.global .align 1 .b8 _ZN34_INTERNAL_51bbf4c4_4_k_cu_9747dd6b4cuda3std3__45__cpo6cbeginE[1];
.global .align 1 .b8 _ZN34_INTERNAL_51bbf4c4_4_k_cu_9747dd6b4cuda3std3__45__cpo4cendE[1];
.global .align 1 .b8 _ZN34_INTERNAL_51bbf4c4_4_k_cu_9747dd6b4cuda3std3__45__cpo6rbeginE[1];
.global .align 1 .b8 _ZN34_INTERNAL_51bbf4c4_4_k_cu_9747dd6b4cuda3std3__45__cpo4rendE[1];
.global .align 1 .b8 _ZN34_INTERNAL_51bbf4c4_4_k_cu_9747dd6b4cuda3std3__45__cpo7crbeginE[1];
.global .align 1 .b8 _ZN34_INTERNAL_51bbf4c4_4_k_cu_9747dd6b4cuda3std3__45__cpo5crendE[1];
.global .align 1 .b8 _ZN34_INTERNAL_51bbf4c4_4_k_cu_9747dd6b4cuda3std3__436_GLOBAL__N__51bbf4c4_4_k_cu_9747dd6b6ignoreE[1];
.global .align 1 .b8 _ZN34_INTERNAL_51bbf4c4_4_k_cu_9747dd6b4cuda3std3__419piecewise_constructE[1];
.global .align 1 .b8 _ZN34_INTERNAL_51bbf4c4_4_k_cu_9747dd6b4cuda3std3__48in_placeE[1];
.global .align 1 .b8 _ZN34_INTERNAL_51bbf4c4_4_k_cu_9747dd6b4cuda3std3__420unreachable_sentinelE[1];
.global .align 1 .b8 _ZN34_INTERNAL_51bbf4c4_4_k_cu_9747dd6b4cuda3std3__47nulloptE[1];
.global .align 1 .b8 _ZN34_INTERNAL_51bbf4c4_4_k_cu_9747dd6b4cuda3std3__48unexpectE[1];
.global .align 1 .b8 _ZN34_INTERNAL_51bbf4c4_4_k_cu_9747dd6b4cuda3std6ranges3__45__cpo4swapE[1];
.global .align 1 .b8 _ZN34_INTERNAL_51bbf4c4_4_k_cu_9747dd6b4cuda3std6ranges3__45__cpo9iter_moveE[1];
.global .align 1 .b8 _ZN34_INTERNAL_51bbf4c4_4_k_cu_9747dd6b4cuda3std6ranges3__45__cpo5beginE[1];
.global .align 1 .b8 _ZN34_INTERNAL_51bbf4c4_4_k_cu_9747dd6b4cuda3std6ranges3__45__cpo3endE[1];
.global .align 1 .b8 _ZN34_INTERNAL_51bbf4c4_4_k_cu_9747dd6b4cuda3std6ranges3__45__cpo6cbeginE[1];
.global .align 1 .b8 _ZN34_INTERNAL_51bbf4c4_4_k_cu_9747dd6b4cuda3std6ranges3__45__cpo4cendE[1];
.global .align 1 .b8 _ZN34_INTERNAL_51bbf4c4_4_k_cu_9747dd6b4cuda3std6ranges3__45__cpo7advanceE[1];
.global .align 1 .b8 _ZN34_INTERNAL_51bbf4c4_4_k_cu_9747dd6b4cuda3std6ranges3__45__cpo9iter_swapE[1];
.global .align 1 .b8 _ZN34_INTERNAL_51bbf4c4_4_k_cu_9747dd6b4cuda3std6ranges3__45__cpo4nextE[1];
.global .align 1 .b8 _ZN34_INTERNAL_51bbf4c4_4_k_cu_9747dd6b4cuda3std6ranges3__45__cpo4prevE[1];
.global .align 1 .b8 _ZN34_INTERNAL_51bbf4c4_4_k_cu_9747dd6b4cuda3std6ranges3__45__cpo4dataE[1];
.global .align 1 .b8 _ZN34_INTERNAL_51bbf4c4_4_k_cu_9747dd6b4cuda3std6ranges3__45__cpo5cdataE[1];
.global .align 1 .b8 _ZN34_INTERNAL_51bbf4c4_4_k_cu_9747dd6b4cuda3std6ranges3__45__cpo4sizeE[1];
.global .align 1 .b8 _ZN34_INTERNAL_51bbf4c4_4_k_cu_9747dd6b4cuda3std6ranges3__45__cpo5ssizeE[1];
.global .align 1 .b8 _ZN34_INTERNAL_51bbf4c4_4_k_cu_9747dd6b4cuda3std6ranges3__45__cpo8distanceE[1];
.global .align 1 .b8 _ZN34_INTERNAL_51bbf4c4_4_k_cu_9747dd6b6thrust24THRUST_300001_SM_1000_NS8cuda_cub3parE[1];
.global .align 1 .b8 _ZN34_INTERNAL_51bbf4c4_4_k_cu_9747dd6b6thrust24THRUST_300001_SM_1000_NS8cuda_cub10par_nosyncE[1];
.global .align 1 .b8 _ZN34_INTERNAL_51bbf4c4_4_k_cu_9747dd6b6thrust24THRUST_300001_SM_1000_NS6system6detail10sequential3seqE[1];
.global .align 1 .b8 _ZN34_INTERNAL_51bbf4c4_4_k_cu_9747dd6b6thrust24THRUST_300001_SM_1000_NS6system3cpp3parE[1];
.global .align 1 .b8 _ZN34_INTERNAL_51bbf4c4_4_k_cu_9747dd6b6thrust24THRUST_300001_SM_1000_NS12placeholders2_1E[1];
.global .align 1 .b8 _ZN34_INTERNAL_51bbf4c4_4_k_cu_9747dd6b6thrust24THRUST_300001_SM_1000_NS12placeholders2_2E[1];
.global .align 1 .b8 _ZN34_INTERNAL_51bbf4c4_4_k_cu_9747dd6b6thrust24THRUST_300001_SM_1000_NS12placeholders2_3E[1];
.global .align 1 .b8 _ZN34_INTERNAL_51bbf4c4_4_k_cu_9747dd6b6thrust24THRUST_300001_SM_1000_NS12placeholders2_4E[1];
.global .align 1 .b8 _ZN34_INTERNAL_51bbf4c4_4_k_cu_9747dd6b6thrust24THRUST_300001_SM_1000_NS12placeholders2_5E[1];
.global .align 1 .b8 _ZN34_INTERNAL_51bbf4c4_4_k_cu_9747dd6b6thrust24THRUST_300001_SM_1000_NS12placeholders2_6E[1];
.global .align 1 .b8 _ZN34_INTERNAL_51bbf4c4_4_k_cu_9747dd6b6thrust24THRUST_300001_SM_1000_NS12placeholders2_7E[1];
.global .align 1 .b8 _ZN34_INTERNAL_51bbf4c4_4_k_cu_9747dd6b6thrust24THRUST_300001_SM_1000_NS12placeholders2_8E[1];
.global .align 1 .b8 _ZN34_INTERNAL_51bbf4c4_4_k_cu_9747dd6b6thrust24THRUST_300001_SM_1000_NS12placeholders2_9E[1];
.global .align 1 .b8 _ZN34_INTERNAL_51bbf4c4_4_k_cu_9747dd6b6thrust24THRUST_300001_SM_1000_NS12placeholders3_10E[1];
.global .align 1 .b8 _ZN34_INTERNAL_51bbf4c4_4_k_cu_9747dd6b6thrust24THRUST_300001_SM_1000_NS3seqE[1];
.global .align 1 .b8 _ZN34_INTERNAL_51bbf4c4_4_k_cu_9747dd6b6thrust24THRUST_300001_SM_1000_NS6deviceE[1];
.global .align 1 .b8 $str[9] = {105, 116, 101, 109, 58, 37, 100, 10};
.global .align 1 .b8 $str$1[8] = {115, 105, 100, 58, 37, 100, 10};
.global .align 1 .b8 $str$2[4] = {37, 100, 32};
.global .align 1 .b8 $str$3[2] = {10};
.global .align 1 .b8 $str$4[17] = {105, 91, 37, 100, 93, 106, 91, 37, 100, 93, 32, 61, 32, 37, 100, 32};
.global .align 1 .b8 $str$5[17] = {115, 101, 113, 117, 101, 110, 99, 101, 95, 108, 101, 110, 58, 37, 100, 10};
.global .align 1 .b8 $str$6[4] = {37, 100, 10};
.global .align 1 .b8 $str$7[35] = {105, 116, 101, 109, 91, 37, 100, 93, 115, 105, 100, 91, 37, 100, 93, 105, 110, 115, 116, 97, 110, 99, 101, 91, 37, 100, 93, 32, 61, 32, 37, 100, 32, 10};
.global .align 1 .b8 $str$8[74] = {115, 105, 100, 61, 37, 100, 32, 105, 116, 101, 109, 61, 37, 100, 32, 105, 61, 37, 100, 32, 115, 95, 105, 116, 101, 109, 61, 37, 100, 32, 105, 116, 101, 109, 95, 116, 105, 100, 61, 37, 100, 32, 115, 95, 99, 97, 110, 100, 105, 100, 97, 116, 101, 61, 37, 100, 32, 115, 105, 100, 95, 105, 116, 101, 109, 95, 110, 117, 109, 61, 37, 100, 10};

.visible .entry _Z10PEUcounteriPPiS0_S0_S0_S_iS_S_(
	.param .u32 _Z10PEUcounteriPPiS0_S0_S0_S_iS_S__param_0,
	.param .u64 .ptr .align 1 _Z10PEUcounteriPPiS0_S0_S0_S_iS_S__param_1,
	.param .u64 .ptr .align 1 _Z10PEUcounteriPPiS0_S0_S0_S_iS_S__param_2,
	.param .u64 .ptr .align 1 _Z10PEUcounteriPPiS0_S0_S0_S_iS_S__param_3,
	.param .u64 .ptr .align 1 _Z10PEUcounteriPPiS0_S0_S0_S_iS_S__param_4,
	.param .u64 .ptr .align 1 _Z10PEUcounteriPPiS0_S0_S0_S_iS_S__param_5,
	.param .u32 _Z10PEUcounteriPPiS0_S0_S0_S_iS_S__param_6,
	.param .u64 .ptr .align 1 _Z10PEUcounteriPPiS0_S0_S0_S_iS_S__param_7,
	.param .u64 .ptr .align 1 _Z10PEUcounteriPPiS0_S0_S0_S_iS_S__param_8
)
{
	.reg .pred 	%p<3>;
	.reg .b32 	%r<12>;
	.reg .b64 	%rd<33>;

	ld.param.u32 	%r3, [_Z10PEUcounteriPPiS0_S0_S0_S_iS_S__param_0];
	ld.param.u64 	%rd1, [_Z10PEUcounteriPPiS0_S0_S0_S_iS_S__param_1];
	ld.param.u64 	%rd2, [_Z10PEUcounteriPPiS0_S0_S0_S_iS_S__param_2];
	ld.param.u64 	%rd3, [_Z10PEUcounteriPPiS0_S0_S0_S_iS_S__param_3];
	ld.param.u64 	%rd6, [_Z10PEUcounteriPPiS0_S0_S0_S_iS_S__param_5];
	ld.param.u64 	%rd4, [_Z10PEUcounteriPPiS0_S0_S0_S_iS_S__param_7];
	ld.param.u64 	%rd5, [_Z10PEUcounteriPPiS0_S0_S0_S_iS_S__param_8];
	cvta.to.global.u64 	%rd7, %rd6;
	mov.u32 	%r1, %tid.x;
	mov.u32 	%r2, %ctaid.x;
	mul.wide.u32 	%rd8, %r2, 4;
	add.s64 	%rd9, %rd7, %rd8;
	ld.global.u32 	%r4, [%rd9];
	setp.ge.u32 	%p1, %r1, %r4;
	@%p1 bra 	$L__BB0_3;
	cvta.to.global.u64 	%rd10, %rd1;
	mul.wide.u32 	%rd11, %r2, 8;
	add.s64 	%rd12, %rd10, %rd11;
	ld.global.u64 	%rd13, [%rd12];
	mul.wide.u32 	%rd14, %r1, 4;
	add.s64 	%rd15, %rd13, %rd14;
	ld.u32 	%r5, [%rd15];
	setp.ne.s32 	%p2, %r5, %r3;
	@%p2 bra 	$L__BB0_3;
	cvta.to.global.u64 	%rd16, %rd4;
	add.s64 	%rd18, %rd16, %rd8;
	cvta.to.global.u64 	%rd19, %rd2;
	add.s64 	%rd21, %rd19, %rd11;
	ld.global.u64 	%rd22, [%rd21];
	add.s64 	%rd24, %rd22, %rd14;
	ld.u32 	%r6, [%rd24];
	cvta.to.global.u64 	%rd25, %rd3;
	add.s64 	%rd26, %rd25, %rd11;
	ld.global.u64 	%rd27, [%rd26];
	add.s64 	%rd28, %rd27, %rd14;
	ld.u32 	%r7, [%rd28];
	add.s32 	%r8, %r7, %r6;
	atom.global.max.s32 	%r9, [%rd18], %r8;
	cvta.to.global.u64 	%rd29, %rd5;
	add.s64 	%rd30, %rd29, %rd8;
	ld.global.u64 	%rd31, [%rd21];
	add.s64 	%rd32, %rd31, %rd14;
	ld.u32 	%r10, [%rd32];
	atom.global.max.s32 	%r11, [%rd30], %r10;
$L__BB0_3:
	ret;

}
	// .globl	_Z10PeuCounteriiPPiS0_S0_S0_S_iS_S_S_
.visible .entry _Z10PeuCounteriiPPiS0_S0_S0_S_iS_S_S_(
	.param .u32 _Z10PeuCounteriiPPiS0_S0_S0_S_iS_S_S__param_0,
	.param .u32 _Z10PeuCounteriiPPiS0_S0_S0_S_iS_S_S__param_1,
	.param .u64 .ptr .align 1 _Z10PeuCounteriiPPiS0_S0_S0_S_iS_S_S__param_2,
	.param .u64 .ptr .align 1 _Z10PeuCounteriiPPiS0_S0_S0_S_iS_S_S__param_3,
	.param .u64 .ptr .align 1 _Z10PeuCounteriiPPiS0_S0_S0_S_iS_S_S__param_4,
	.param .u64 .ptr .align 1 _Z10PeuCounteriiPPiS0_S0_S0_S_iS_S_S__param_5,
	.param .u64 .ptr .align 1 _Z10PeuCounteriiPPiS0_S0_S0_S_iS_S_S__param_6,
	.param .u32 _Z10PeuCounteriiPPiS0_S0_S0_S_iS_S_S__param_7,
	.param .u64 .ptr .align 1 _Z10PeuCounteriiPPiS0_S0_S0_S_iS_S_S__param_8,
	.param .u64 .ptr .align 1 _Z10PeuCounteriiPPiS0_S0_S0_S_iS_S_S__param_9,
	.param .u64 .ptr .align 1 _Z10PeuCounteriiPPiS0_S0_S0_S_iS_S_S__param_10
)
{
	.reg .pred 	%p<3>;
	.reg .b32 	%r<10>;
	.reg .b64 	%rd<28>;

	ld.param.u32 	%r2, [_Z10PeuCounteriiPPiS0_S0_S0_S_iS_S_S__param_0];
	ld.param.u32 	%r3, [_Z10PeuCounteriiPPiS0_S0_S0_S_iS_S_S__param_1];
	ld.param.u64 	%rd1, [_Z10PeuCounteriiPPiS0_S0_S0_S_iS_S_S__param_2];
	ld.param.u64 	%rd2, [_Z10PeuCounteriiPPiS0_S0_S0_S_iS_S_S__param_3];
	ld.param.u64 	%rd3, [_Z10PeuCounteriiPPiS0_S0_S0_S_iS_S_S__param_4];
	ld.param.u64 	%rd5, [_Z10PeuCounteriiPPiS0_S0_S0_S_iS_S_S__param_6];
	ld.param.u64 	%rd4, [_Z10PeuCounteriiPPiS0_S0_S0_S_iS_S_S__param_8];
	cvta.to.global.u64 	%rd6, %rd5;
	mov.u32 	%r1, %tid.x;
	mul.wide.s32 	%rd7, %r3, 4;
	add.s64 	%rd8, %rd6, %rd7;
	ld.global.u32 	%r4, [%rd8];
	setp.ge.u32 	%p1, %r1, %r4;
	@%p1 bra 	$L__BB1_3;
	cvta.to.global.u64 	%rd9, %rd1;
	mul.wide.s32 	%rd10, %r3, 8;
	add.s64 	%rd11, %rd9, %rd10;
	ld.global.u64 	%rd12, [%rd11];
	mul.wide.u32 	%rd13, %r1, 4;
	add.s64 	%rd14, %rd12, %rd13;
	ld.u32 	%r5, [%rd14];
	setp.ne.s32 	%p2, %r5, %r2;
	@%p2 bra 	$L__BB1_3;
	cvta.to.global.u64 	%rd15, %rd4;
	add.s64 	%rd17, %rd15, %rd7;
	cvta.to.global.u64 	%rd18, %rd2;
	add.s64 	%rd20, %rd18, %rd10;
	ld.global.u64 	%rd21, [%rd20];
	add.s64 	%rd23, %rd21, %rd13;
	ld.u32 	%r6, [%rd23];
	cvta.to.global.u64 	%rd24, %rd3;
	add.s64 	%rd25, %rd24, %rd10;
	ld.global.u64 	%rd26, [%rd25];
	add.s64 	%rd27, %rd26, %rd13;
	ld.u32 	%r7, [%rd27];
	add.s32 	%r8, %r7, %r6;
	atom.global.max.s32 	%r9, [%rd17], %r8;
$L__BB1_3:
	ret;

}
	// .globl	_Z19Array_add_reductioniPiS_
.visible .entry _Z19Array_add_reductioniPiS_(
	.param .u32 _Z19Array_add_reductioniPiS__param_0,
	.param .u64 .ptr .align 1 _Z19Array_add_reductioniPiS__param_1,
	.param .u64 .ptr .align 1 _Z19Array_add_reductioniPiS__param_2
)
{
	.reg .pred 	%p<6>;
	.reg .b32 	%r<22>;
	.reg .b64 	%rd<9>;
	// demoted variable
	.shared .align 4 .b8 _ZZ19Array_add_reductioniPiS_E11shared_data[4096];
	ld.param.u32 	%r11, [_Z19Array_add_reductioniPiS__param_0];
	ld.param.u64 	%rd1, [_Z19Array_add_reductioniPiS__param_1];
	ld.param.u64 	%rd2, [_Z19Array_add_reductioniPiS__param_2];
	mov.u32 	%r1, %tid.x;
	mov.u32 	%r2, %ctaid.x;
	mov.u32 	%r21, %ntid.x;
	mad.lo.s32 	%r4, %r2, %r21, %r1;
	setp.ge.s32 	%p1, %r4, %r11;
	mov.b32 	%r20, 0;
	@%p1 bra 	$L__BB2_2;
	cvta.to.global.u64 	%rd3, %rd1;
	mul.wide.s32 	%rd4, %r4, 4;
	add.s64 	%rd5, %rd3, %rd4;
	ld.global.u32 	%r20, [%rd5];
$L__BB2_2:
	shl.b32 	%r12, %r1, 2;
	mov.u32 	%r13, _ZZ19Array_add_reductioniPiS_E11shared_data;
	add.s32 	%r7, %r13, %r12;
	st.shared.u32 	[%r7], %r20;
	bar.sync 	0;
	setp.lt.u32 	%p2, %r21, 2;
	@%p2 bra 	$L__BB2_6;
$L__BB2_3:
	shr.u32 	%r9, %r21, 1;
	setp.ge.u32 	%p3, %r1, %r9;
	@%p3 bra 	$L__BB2_5;
	shl.b32 	%r14, %r9, 2;
	add.s32 	%r15, %r7, %r14;
	ld.shared.u32 	%r16, [%r15];
	ld.shared.u32 	%r17, [%r7];
	add.s32 	%r18, %r17, %r16;
	st.shared.u32 	[%r7], %r18;
$L__BB2_5:
	bar.sync 	0;
	setp.gt.u32 	%p4, %r21, 3;
	mov.u32 	%r21, %r9;
	@%p4 bra 	$L__BB2_3;
$L__BB2_6:
	setp.ne.s32 	%p5, %r1, 0;
	@%p5 bra 	$L__BB2_8;
	ld.shared.u32 	%r19, [_ZZ19Array_add_reductioniPiS_E11shared_data];
	cvta.to.global.u64 	%rd6, %rd2;
	mul.wide.u32 	%rd7, %r2, 4;
	add.s64 	%rd8, %rd6, %rd7;
	st.global.u32 	[%rd8], %r19;
$L__BB2_8:
	ret;

}
	// .globl	_Z4testPPPiiS_S0_S0_
.visible .entry _Z4testPPPiiS_S0_S0_(
	.param .u64 .ptr .align 1 _Z4testPPPiiS_S0_S0__param_0,
	.param .u32 _Z4testPPPiiS_S0_S0__param_1,
	.param .u64 .ptr .align 1 _Z4testPPPiiS_S0_S0__param_2,
	.param .u64 .ptr .align 1 _Z4testPPPiiS_S0_S0__param_3,
	.param .u64 .ptr .align 1 _Z4testPPPiiS_S0_S0__param_4
)
{
	.local .align 8 .b8 	__local_depot3[8];
	.reg .b64 	%SP;
	.reg .b64 	%SPL;
	.reg .pred 	%p<7>;
	.reg .b32 	%r<28>;
	.reg .b64 	%rd<46>;

	mov.u64 	%SPL, __local_depot3;
	cvta.local.u64 	%SP, %SPL;
	ld.param.u64 	%rd11, [_Z4testPPPiiS_S0_S0__param_0];
	ld.param.u32 	%r7, [_Z4testPPPiiS_S0_S0__param_1];
	ld.param.u64 	%rd13, [_Z4testPPPiiS_S0_S0__param_3];
	ld.param.u64 	%rd14, [_Z4testPPPiiS_S0_S0__param_4];
	add.u64 	%rd15, %SP, 0;
	add.u64 	%rd1, %SPL, 0;
	setp.lt.s32 	%p1, %r7, 1;
	@%p1 bra 	$L__BB3_9;
	cvta.to.global.u64 	%rd2, %rd14;
	cvta.to.global.u64 	%rd3, %rd13;
	cvta.to.global.u64 	%rd4, %rd11;
	mov.b32 	%r25, 0;
	mov.u64 	%rd16, $str;
$L__BB3_2:
	ld.param.u64 	%rd44, [_Z4testPPPiiS_S0_S0__param_2];
	st.local.u32 	[%rd1], %r25;
	cvta.global.u64 	%rd17, %rd16;
	{ // callseq 0, 0
	.param .b64 param0;
	st.param.b64 	[param0], %rd17;
	.param .b64 param1;
	st.param.b64 	[param1], %rd15;
	.param .b32 retval0;
	call.uni (retval0), 
	vprintf, 
	(
	param0, 
	param1
	);
	ld.param.b32 	%r9, [retval0];
	} // callseq 0
	cvta.to.global.u64 	%rd19, %rd44;
	mul.wide.u32 	%rd20, %r25, 4;
	add.s64 	%rd5, %rd19, %rd20;
	ld.global.u32 	%r11, [%rd5];
	setp.lt.s32 	%p2, %r11, 1;
	@%p2 bra 	$L__BB3_8;
	mul.wide.u32 	%rd21, %r25, 8;
	add.s64 	%rd6, %rd2, %rd21;
	add.s64 	%rd7, %rd3, %rd21;
	add.s64 	%rd8, %rd4, %rd21;
	mov.b32 	%r26, 0;
$L__BB3_4:
	ld.global.u64 	%rd22, [%rd6];
	mul.wide.u32 	%rd23, %r26, 4;
	add.s64 	%rd24, %rd22, %rd23;
	ld.u32 	%r13, [%rd24];
	st.local.u32 	[%rd1], %r13;
	mov.u64 	%rd25, $str$1;
	cvta.global.u64 	%rd26, %rd25;
	add.u64 	%rd27, %SP, 0;
	{ // callseq 1, 0
	.param .b64 param0;
	st.param.b64 	[param0], %rd26;
	.param .b64 param1;
	st.param.b64 	[param1], %rd27;
	.param .b32 retval0;
	call.uni (retval0), 
	vprintf, 
	(
	param0, 
	param1
	);
	ld.param.b32 	%r14, [retval0];
	} // callseq 1
	ld.global.u64 	%rd28, [%rd7];
	add.s64 	%rd29, %rd28, %rd23;
	ld.u32 	%r16, [%rd29];
	setp.lt.s32 	%p3, %r16, 1;
	@%p3 bra 	$L__BB3_7;
	mov.b32 	%r27, 0;
	mov.b64 	%rd45, 0;
$L__BB3_6:
	ld.global.u64 	%rd31, [%rd8];
	mul.wide.u32 	%rd32, %r26, 8;
	add.s64 	%rd33, %rd31, %rd32;
	ld.u64 	%rd34, [%rd33];
	add.s64 	%rd35, %rd34, %rd45;
	ld.u32 	%r18, [%rd35];
	st.local.u32 	[%rd1], %r18;
	mov.u64 	%rd36, $str$2;
	cvta.global.u64 	%rd37, %rd36;
	add.u64 	%rd38, %SP, 0;
	{ // callseq 2, 0
	.param .b64 param0;
	st.param.b64 	[param0], %rd37;
	.param .b64 param1;
	st.param.b64 	[param1], %rd38;
	.param .b32 retval0;
	call.uni (retval0), 
	vprintf, 
	(
	param0, 
	param1
	);
	ld.param.b32 	%r19, [retval0];
	} // callseq 2
	add.s32 	%r27, %r27, 1;
	ld.global.u64 	%rd39, [%rd7];
	mul.wide.u32 	%rd40, %r26, 4;
	add.s64 	%rd41, %rd39, %rd40;
	ld.u32 	%r21, [%rd41];
	add.s64 	%rd45, %rd45, 4;
	setp.lt.s32 	%p4, %r27, %r21;
	@%p4 bra 	$L__BB3_6;
$L__BB3_7:
	mov.u64 	%rd42, $str$3;
	cvta.global.u64 	%rd43, %rd42;
	{ // callseq 3, 0
	.param .b64 param0;
	st.param.b64 	[param0], %rd43;
	.param .b64 param1;
	st.param.b64 	[param1], 0;
	.param .b32 retval0;
	call.uni (retval0), 
	vprintf, 
	(
	param0, 
	param1
	);
	ld.param.b32 	%r22, [retval0];
	} // callseq 3
	add.s32 	%r26, %r26, 1;
	ld.global.u32 	%r24, [%rd5];
	setp.lt.s32 	%p5, %r26, %r24;
	@%p5 bra 	$L__BB3_4;
$L__BB3_8:
	add.s32 	%r25, %r25, 1;
	setp.ne.s32 	%p6, %r25, %r7;
	@%p6 bra 	$L__BB3_2;
$L__BB3_9:
	ret;

}
	// .globl	_Z5test1PiS_S_S_S_S_i
.visible .entry _Z5test1PiS_S_S_S_S_i(
	.param .u64 .ptr .align 1 _Z5test1PiS_S_S_S_S_i_param_0,
	.param .u64 .ptr .align 1 _Z5test1PiS_S_S_S_S_i_param_1,
	.param .u64 .ptr .align 1 _Z5test1PiS_S_S_S_S_i_param_2,
	.param .u64 .ptr .align 1 _Z5test1PiS_S_S_S_S_i_param_3,
	.param .u64 .ptr .align 1 _Z5test1PiS_S_S_S_S_i_param_4,
	.param .u64 .ptr .align 1 _Z5test1PiS_S_S_S_S_i_param_5,
	.param .u32 _Z5test1PiS_S_S_S_S_i_param_6
)
{
	.local .align 8 .b8 	__local_depot4[16];
	.reg .b64 	%SP;
	.reg .b64 	%SPL;
	.reg .pred 	%p<5>;
	.reg .b32 	%r<26>;
	.reg .b64 	%rd<25>;

	mov.u64 	%SPL, __local_depot4;
	cvta.local.u64 	%SP, %SPL;
	ld.param.u64 	%rd8, [_Z5test1PiS_S_S_S_S_i_param_0];
	ld.param.u64 	%rd9, [_Z5test1PiS_S_S_S_S_i_param_4];
	ld.param.u64 	%rd10, [_Z5test1PiS_S_S_S_S_i_param_5];
	ld.param.u32 	%r11, [_Z5test1PiS_S_S_S_S_i_param_6];
	add.u64 	%rd11, %SP, 0;
	add.u64 	%rd1, %SPL, 0;
	setp.lt.s32 	%p1, %r11, 1;
	@%p1 bra 	$L__BB4_6;
	cvta.to.global.u64 	%rd2, %rd9;
	cvta.to.global.u64 	%rd3, %rd10;
	cvta.to.global.u64 	%rd4, %rd8;
	mov.b32 	%r22, 0;
	mov.u64 	%rd16, $str$4;
	mov.u64 	%rd19, $str$5;
$L__BB4_2:
	cvt.u64.u32 	%rd5, %r22;
	mul.wide.u32 	%rd12, %r22, 4;
	add.s64 	%rd6, %rd3, %rd12;
	ld.global.u32 	%r25, [%rd6];
	setp.lt.s32 	%p2, %r25, 1;
	@%p2 bra 	$L__BB4_5;
	shl.b64 	%rd13, %rd5, 2;
	add.s64 	%rd7, %rd2, %rd13;
	ld.global.u32 	%r23, [%rd7];
	mov.u32 	%r24, %r23;
$L__BB4_4:
	sub.s32 	%r13, %r24, %r23;
	mul.wide.s32 	%rd14, %r24, 4;
	add.s64 	%rd15, %rd4, %rd14;
	ld.global.u32 	%r14, [%rd15];
	st.local.v2.u32 	[%rd1], {%r22, %r13};
	st.local.u32 	[%rd1+8], %r14;
	cvta.global.u64 	%rd17, %rd16;
	{ // callseq 4, 0
	.param .b64 param0;
	st.param.b64 	[param0], %rd17;
	.param .b64 param1;
	st.param.b64 	[param1], %rd11;
	.param .b32 retval0;
	call.uni (retval0), 
	vprintf, 
	(
	param0, 
	param1
	);
	ld.param.b32 	%r15, [retval0];
	} // callseq 4
	add.s32 	%r24, %r24, 1;
	ld.global.u32 	%r23, [%rd7];
	ld.global.u32 	%r25, [%rd6];
	add.s32 	%r17, %r25, %r23;
	setp.lt.s32 	%p3, %r24, %r17;
	@%p3 bra 	$L__BB4_4;
$L__BB4_5:
	st.local.u32 	[%rd1], %r25;
	cvta.global.u64 	%rd20, %rd19;
	{ // callseq 5, 0
	.param .b64 param0;
	st.param.b64 	[param0], %rd20;
	.param .b64 param1;
	st.param.b64 	[param1], %rd11;
	.param .b32 retval0;
	call.uni (retval0), 
	vprintf, 
	(
	param0, 
	param1
	);
	ld.param.b32 	%r18, [retval0];
	} // callseq 5
	add.s32 	%r22, %r22, 1;
	setp.ne.s32 	%p4, %r22, %r11;
	@%p4 bra 	$L__BB4_2;
$L__BB4_6:
	st.local.u32 	[%rd1], %r11;
	mov.u64 	%rd22, $str$6;
	cvta.global.u64 	%rd23, %rd22;
	{ // callseq 6, 0
	.param .b64 param0;
	st.param.b64 	[param0], %rd23;
	.param .b64 param1;
	st.param.b64 	[param1], %rd11;
	.param .b32 retval0;
	call.uni (retval0), 
	vprintf, 
	(
	param0, 
	param1
	);
	ld.param.b32 	%r20, [retval0];
	} // callseq 6
	ret;

}
	// .globl	_Z5test2PiS_S_S_S_iS_S_S_
.visible .entry _Z5test2PiS_S_S_S_iS_S_S_(
	.param .u64 .ptr .align 1 _Z5test2PiS_S_S_S_iS_S_S__param_0,
	.param .u64 .ptr .align 1 _Z5test2PiS_S_S_S_iS_S_S__param_1,
	.param .u64 .ptr .align 1 _Z5test2PiS_S_S_S_iS_S_S__param_2,
	.param .u64 .ptr .align 1 _Z5test2PiS_S_S_S_iS_S_S__param_3,
	.param .u64 .ptr .align 1 _Z5test2PiS_S_S_S_iS_S_S__param_4,
	.param .u32 _Z5test2PiS_S_S_S_iS_S_S__param_5,
	.param .u64 .ptr .align 1 _Z5test2PiS_S_S_S_iS_S_S__param_6,
	.param .u64 .ptr .align 1 _Z5test2PiS_S_S_S_iS_S_S__param_7,
	.param .u64 .ptr .align 1 _Z5test2PiS_S_S_S_iS_S_S__param_8
)
{
	.local .align 16 .b8 	__local_depot5[16];
	.reg .b64 	%SP;
	.reg .b64 	%SPL;
	.reg .pred 	%p<7>;
	.reg .b32 	%r<40>;
	.reg .b64 	%rd<45>;

	mov.u64 	%SPL, __local_depot5;
	cvta.local.u64 	%SP, %SPL;
	ld.param.u32 	%r15, [_Z5test2PiS_S_S_S_iS_S_S__param_5];
	ld.param.u64 	%rd18, [_Z5test2PiS_S_S_S_iS_S_S__param_7];
	cvta.to.global.u64 	%rd1, %rd18;
	setp.lt.s32 	%p1, %r15, 1;
	@%p1 bra 	$L__BB5_10;
	ld.param.u64 	%rd43, [_Z5test2PiS_S_S_S_iS_S_S__param_6];
	ld.param.u64 	%rd41, [_Z5test2PiS_S_S_S_iS_S_S__param_3];
	ld.param.u64 	%rd40, [_Z5test2PiS_S_S_S_iS_S_S__param_2];
	ld.param.u64 	%rd38, [_Z5test2PiS_S_S_S_iS_S_S__param_0];
	add.u64 	%rd19, %SP, 0;
	add.u64 	%rd2, %SPL, 0;
	cvta.to.global.u64 	%rd3, %rd43;
	cvta.to.global.u64 	%rd4, %rd41;
	cvta.to.global.u64 	%rd5, %rd40;
	cvta.to.global.u64 	%rd6, %rd38;
	mov.b32 	%r33, 0;
$L__BB5_2:
	mul.wide.u32 	%rd20, %r33, 4;
	add.s64 	%rd7, %rd3, %rd20;
	ld.global.u32 	%r38, [%rd7];
	setp.lt.s32 	%p2, %r38, 1;
	@%p2 bra 	$L__BB5_9;
	ld.param.u64 	%rd44, [_Z5test2PiS_S_S_S_iS_S_S__param_8];
	ld.param.u64 	%rd42, [_Z5test2PiS_S_S_S_iS_S_S__param_4];
	ld.param.u64 	%rd39, [_Z5test2PiS_S_S_S_iS_S_S__param_1];
	cvta.to.global.u64 	%rd21, %rd44;
	add.s64 	%rd8, %rd21, %rd20;
	cvta.to.global.u64 	%rd23, %rd42;
	add.s64 	%rd9, %rd23, %rd20;
	cvta.to.global.u64 	%rd24, %rd39;
	add.s64 	%rd10, %rd24, %rd20;
	ld.global.u32 	%r39, [%rd8];
	mov.b32 	%r36, 0;
$L__BB5_4:
	add.s32 	%r18, %r39, %r36;
	mul.wide.s32 	%rd25, %r18, 4;
	add.s64 	%rd26, %rd1, %rd25;
	ld.global.u32 	%r19, [%rd26];
	setp.lt.s32 	%p3, %r19, 1;
	@%p3 bra 	$L__BB5_8;
	mov.b32 	%r37, 0;
$L__BB5_6:
	ld.global.u32 	%r21, [%rd9];
	add.s32 	%r22, %r21, %r36;
	mul.wide.s32 	%rd27, %r22, 4;
	add.s64 	%rd28, %rd4, %rd27;
	ld.global.u32 	%r23, [%rd28];
	ld.global.u32 	%r24, [%rd10];
	add.s32 	%r25, %r24, %r36;
	mul.wide.s32 	%rd29, %r25, 4;
	add.s64 	%rd30, %rd5, %rd29;
	ld.global.u32 	%r26, [%rd30];
	add.s32 	%r27, %r26, %r37;
	mul.wide.s32 	%rd31, %r27, 4;
	add.s64 	%rd32, %rd6, %rd31;
	ld.global.u32 	%r28, [%rd32];
	st.local.v4.u32 	[%rd2], {%r33, %r23, %r37, %r28};
	mov.u64 	%rd33, $str$7;
	cvta.global.u64 	%rd34, %rd33;
	{ // callseq 7, 0
	.param .b64 param0;
	st.param.b64 	[param0], %rd34;
	.param .b64 param1;
	st.param.b64 	[param1], %rd19;
	.param .b32 retval0;
	call.uni (retval0), 
	vprintf, 
	(
	param0, 
	param1
	);
	ld.param.b32 	%r29, [retval0];
	} // callseq 7
	add.s32 	%r37, %r37, 1;
	ld.global.u32 	%r39, [%rd8];
	add.s32 	%r31, %r39, %r36;
	mul.wide.s32 	%rd36, %r31, 4;
	add.s64 	%rd37, %rd1, %rd36;
	ld.global.u32 	%r32, [%rd37];
	setp.lt.s32 	%p4, %r37, %r32;
	@%p4 bra 	$L__BB5_6;
	ld.global.u32 	%r38, [%rd7];
$L__BB5_8:
	add.s32 	%r36, %r36, 1;
	setp.lt.s32 	%p5, %r36, %r38;
	@%p5 bra 	$L__BB5_4;
$L__BB5_9:
	add.s32 	%r33, %r33, 1;
	setp.ne.s32 	%p6, %r33, %r15;
	@%p6 bra 	$L__BB5_2;
$L__BB5_10:
	ret;

}
	// .globl	_Z23count_chain_memory_sizePiS_S_iS_S_S_S_S_S_S_
.visible .entry _Z23count_chain_memory_sizePiS_S_iS_S_S_S_S_S_S_(
	.param .u64 .ptr .align 1 _Z23count_chain_memory_sizePiS_S_iS_S_S_S_S_S_S__param_0,
	.param .u64 .ptr .align 1 _Z23count_chain_memory_sizePiS_S_iS_S_S_S_S_S_S__param_1,
	.param .u64 .ptr .align 1 _Z23count_chain_memory_sizePiS_S_iS_S_S_S_S_S_S__param_2,
	.param .u32 _Z23count_chain_memory_sizePiS_S_iS_S_S_S_S_S_S__param_3,
	.param .u64 .ptr .align 1 _Z23count_chain_memory_sizePiS_S_iS_S_S_S_S_S_S__param_4,
	.param .u64 .ptr .align 1 _Z23count_chain_memory_sizePiS_S_iS_S_S_S_S_S_S__param_5,
	.param .u64 .ptr .align 1 _Z23count_chain_memory_sizePiS_S_iS_S_S_S_S_S_S__param_6,
	.param .u64 .ptr .align 1 _Z23count_chain_memory_sizePiS_S_iS_S_S_S_S_S_S__param_7,
	.param .u64 .ptr .align 1 _Z23count_chain_memory_sizePiS_S_iS_S_S_S_S_S_S__param_8,
	.param .u64 .ptr .align 1 _Z23count_chain_memory_sizePiS_S_iS_S_S_S_S_S_S__param_9,
	.param .u64 .ptr .align 1 _Z23count_chain_memory_sizePiS_S_iS_S_S_S_S_S_S__param_10
)
{
	.reg .pred 	%p<8>;
	.reg .b32 	%r<45>;
	.reg .b64 	%rd<32>;
	// demoted variable
	.shared .align 4 .b8 _ZZ23count_chain_memory_sizePiS_S_iS_S_S_S_S_S_S_E8sub_data[4096];
	ld.param.u64 	%rd5, [_Z23count_chain_memory_sizePiS_S_iS_S_S_S_S_S_S__param_0];
	ld.param.u64 	%rd6, [_Z23count_chain_memory_sizePiS_S_iS_S_S_S_S_S_S__param_1];
	ld.param.u64 	%rd7, [_Z23count_chain_memory_sizePiS_S_iS_S_S_S_S_S_S__param_2];
	ld.param.u64 	%rd12, [_Z23count_chain_memory_sizePiS_S_iS_S_S_S_S_S_S__param_4];
	ld.param.u64 	%rd8, [_Z23count_chain_memory_sizePiS_S_iS_S_S_S_S_S_S__param_7];
	ld.param.u64 	%rd9, [_Z23count_chain_memory_sizePiS_S_iS_S_S_S_S_S_S__param_8];
	ld.param.u64 	%rd10, [_Z23count_chain_memory_sizePiS_S_iS_S_S_S_S_S_S__param_9];
	ld.param.u64 	%rd11, [_Z23count_chain_memory_sizePiS_S_iS_S_S_S_S_S_S__param_10];
	cvta.to.global.u64 	%rd13, %rd12;
	mov.u32 	%r1, %tid.x;
	mov.u32 	%r2, %ctaid.x;
	mul.wide.u32 	%rd14, %r2, 4;
	add.s64 	%rd15, %rd13, %rd14;
	ld.global.u32 	%r3, [%rd15];
	setp.ge.s32 	%p1, %r1, %r3;
	mov.b32 	%r43, 0;
	@%p1 bra 	$L__BB6_5;
	cvta.to.global.u64 	%rd16, %rd9;
	cvta.to.global.u64 	%rd17, %rd7;
	add.s64 	%rd19, %rd16, %rd14;
	ld.global.u32 	%r4, [%rd19];
	add.s64 	%rd20, %rd17, %rd14;
	ld.global.u32 	%r5, [%rd20];
	mov.u32 	%r6, %ntid.x;
	cvta.to.global.u64 	%rd1, %rd10;
	cvta.to.global.u64 	%rd2, %rd8;
	cvta.to.global.u64 	%rd3, %rd6;
	cvta.to.global.u64 	%rd4, %rd5;
	mov.b32 	%r43, 0;
	mov.u32 	%r40, %r1;
$L__BB6_2:
	add.s32 	%r23, %r4, %r40;
	mul.wide.s32 	%rd21, %r23, 4;
	add.s64 	%rd22, %rd1, %rd21;
	ld.global.u32 	%r24, [%rd22];
	mul.wide.s32 	%rd23, %r24, 4;
	add.s64 	%rd24, %rd2, %rd23;
	ld.global.u32 	%r9, [%rd24];
	add.s32 	%r25, %r5, %r40;
	mul.wide.s32 	%rd25, %r25, 4;
	add.s64 	%rd26, %rd3, %rd25;
	ld.global.u32 	%r26, [%rd26];
	mul.wide.s32 	%rd27, %r26, 4;
	add.s64 	%rd28, %rd4, %rd27;
	ld.global.u32 	%r10, [%rd28];
	not.b32 	%r27, %r9;
	add.s32 	%r42, %r10, %r27;
	setp.lt.s32 	%p2, %r42, 2;
	@%p2 bra 	$L__BB6_4;
	sub.s32 	%r28, %r10, %r9;
	mul.lo.s32 	%r29, %r28, %r42;
	shr.u32 	%r30, %r29, 31;
	add.s32 	%r31, %r29, %r30;
	shr.s32 	%r42, %r31, 1;
$L__BB6_4:
	add.s32 	%r43, %r42, %r43;
	add.s32 	%r40, %r40, %r6;
	setp.lt.s32 	%p3, %r40, %r3;
	@%p3 bra 	$L__BB6_2;
$L__BB6_5:
	shl.b32 	%r32, %r1, 2;
	mov.u32 	%r33, _ZZ23count_chain_memory_sizePiS_S_iS_S_S_S_S_S_S_E8sub_data;
	add.s32 	%r17, %r33, %r32;
	st.shared.u32 	[%r17], %r43;
	bar.sync 	0;
	mov.u32 	%r44, %ntid.x;
	setp.lt.u32 	%p4, %r44, 2;
	@%p4 bra 	$L__BB6_9;
$L__BB6_6:
	shr.u32 	%r20, %r44, 1;
	setp.ge.u32 	%p5, %r1, %r20;
	@%p5 bra 	$L__BB6_8;
	shl.b32 	%r34, %r20, 2;
	add.s32 	%r35, %r17, %r34;
	ld.shared.u32 	%r36, [%r35];
	ld.shared.u32 	%r37, [%r17];
	add.s32 	%r38, %r37, %r36;
	st.shared.u32 	[%r17], %r38;
$L__BB6_8:
	bar.sync 	0;
	setp.gt.u32 	%p6, %r44, 3;
	mov.u32 	%r44, %r20;
	@%p6 bra 	$L__BB6_6;
$L__BB6_9:
	setp.ne.s32 	%p7, %r1, 0;
	@%p7 bra 	$L__BB6_11;
	ld.shared.u32 	%r39, [_ZZ23count_chain_memory_sizePiS_S_iS_S_S_S_S_S_S_E8sub_data];
	cvta.to.global.u64 	%rd29, %rd11;
	add.s64 	%rd31, %rd29, %rd14;
	st.global.u32 	[%rd31], %r39;
$L__BB6_11:
	ret;

}
	// .globl	_Z10reduce_maxPiS_i
.visible .entry _Z10reduce_maxPiS_i(
	.param .u64 .ptr .align 1 _Z10reduce_maxPiS_i_param_0,
	.param .u64 .ptr .align 1 _Z10reduce_maxPiS_i_param_1,
	.param .u32 _Z10reduce_maxPiS_i_param_2
)
{
	.reg .pred 	%p<6>;
	.reg .b32 	%r<22>;
	.reg .b64 	%rd<9>;
	// demoted variable
	.shared .align 4 .b8 _ZZ10reduce_maxPiS_iE11shared_data[4096];
	ld.param.u64 	%rd1, [_Z10reduce_maxPiS_i_param_0];
	ld.param.u64 	%rd2, [_Z10reduce_maxPiS_i_param_1];
	ld.param.u32 	%r11, [_Z10reduce_maxPiS_i_param_2];
	mov.u32 	%r1, %tid.x;
	mov.u32 	%r2, %ctaid.x;
	mov.u32 	%r21, %ntid.x;
	mad.lo.s32 	%r4, %r2, %r21, %r1;
	setp.ge.s32 	%p1, %r4, %r11;
	mov.b32 	%r20, -2147483648;
	@%p1 bra 	$L__BB7_2;
	cvta.to.global.u64 	%rd3, %rd1;
	mul.wide.s32 	%rd4, %r4, 4;
	add.s64 	%rd5, %rd3, %rd4;
	ld.global.u32 	%r20, [%rd5];
$L__BB7_2:
	shl.b32 	%r12, %r1, 2;
	mov.u32 	%r13, _ZZ10reduce_maxPiS_iE11shared_data;
	add.s32 	%r7, %r13, %r12;
	st.shared.u32 	[%r7], %r20;
	bar.sync 	0;
	setp.lt.u32 	%p2, %r21, 2;
	@%p2 bra 	$L__BB7_6;
$L__BB7_3:
	shr.u32 	%r9, %r21, 1;
	setp.ge.u32 	%p3, %r1, %r9;
	@%p3 bra 	$L__BB7_5;
	ld.shared.u32 	%r14, [%r7];
	shl.b32 	%r15, %r9, 2;
	add.s32 	%r16, %r7, %r15;
	ld.shared.u32 	%r17, [%r16];
	max.s32 	%r18, %r14, %r17;
	st.shared.u32 	[%r7], %r18;
$L__BB7_5:
	bar.sync 	0;
	setp.gt.u32 	%p4, %r21, 3;
	mov.u32 	%r21, %r9;
	@%p4 bra 	$L__BB7_3;
$L__BB7_6:
	setp.ne.s32 	%p5, %r1, 0;
	@%p5 bra 	$L__BB7_8;
	ld.shared.u32 	%r19, [_ZZ10reduce_maxPiS_iE11shared_data];
	cvta.to.global.u64 	%rd6, %rd2;
	mul.wide.u32 	%rd7, %r2, 4;
	add.s64 	%rd8, %rd6, %rd7;
	st.global.u32 	[%rd8], %r19;
$L__BB7_8:
	ret;

}
	// .globl	_Z23count_chain_offset_sizePiS_S_S_S_S_S_S_S_
.visible .entry _Z23count_chain_offset_sizePiS_S_S_S_S_S_S_S_(
	.param .u64 .ptr .align 1 _Z23count_chain_offset_sizePiS_S_S_S_S_S_S_S__param_0,
	.param .u64 .ptr .align 1 _Z23count_chain_offset_sizePiS_S_S_S_S_S_S_S__param_1,
	.param .u64 .ptr .align 1 _Z23count_chain_offset_sizePiS_S_S_S_S_S_S_S__param_2,
	.param .u64 .ptr .align 1 _Z23count_chain_offset_sizePiS_S_S_S_S_S_S_S__param_3,
	.param .u64 .ptr .align 1 _Z23count_chain_offset_sizePiS_S_S_S_S_S_S_S__param_4,
	.param .u64 .ptr .align 1 _Z23count_chain_offset_sizePiS_S_S_S_S_S_S_S__param_5,
	.param .u64 .ptr .align 1 _Z23count_chain_offset_sizePiS_S_S_S_S_S_S_S__param_6,
	.param .u64 .ptr .align 1 _Z23count_chain_offset_sizePiS_S_S_S_S_S_S_S__param_7,
	.param .u64 .ptr .align 1 _Z23count_chain_offset_sizePiS_S_S_S_S_S_S_S__param_8
)
{
	.reg .pred 	%p<7>;
	.reg .b32 	%r<40>;
	.reg .b64 	%rd<35>;
	// demoted variable
	.shared .align 4 .b8 _ZZ23count_chain_offset_sizePiS_S_S_S_S_S_S_S_E8sub_data[4096];
	ld.param.u64 	%rd6, [_Z23count_chain_offset_sizePiS_S_S_S_S_S_S_S__param_0];
	ld.param.u64 	%rd7, [_Z23count_chain_offset_sizePiS_S_S_S_S_S_S_S__param_1];
	ld.param.u64 	%rd8, [_Z23count_chain_offset_sizePiS_S_S_S_S_S_S_S__param_2];
	ld.param.u64 	%rd9, [_Z23count_chain_offset_sizePiS_S_S_S_S_S_S_S__param_3];
	ld.param.u64 	%rd10, [_Z23count_chain_offset_sizePiS_S_S_S_S_S_S_S__param_4];
	ld.param.u64 	%rd11, [_Z23count_chain_offset_sizePiS_S_S_S_S_S_S_S__param_5];
	ld.param.u64 	%rd14, [_Z23count_chain_offset_sizePiS_S_S_S_S_S_S_S__param_6];
	ld.param.u64 	%rd12, [_Z23count_chain_offset_sizePiS_S_S_S_S_S_S_S__param_7];
	ld.param.u64 	%rd13, [_Z23count_chain_offset_sizePiS_S_S_S_S_S_S_S__param_8];
	cvta.to.global.u64 	%rd15, %rd14;
	mov.u32 	%r1, %tid.x;
	mov.u32 	%r2, %ctaid.x;
	mul.wide.u32 	%rd16, %r2, 4;
	add.s64 	%rd1, %rd15, %rd16;
	ld.global.u32 	%r3, [%rd1];
	setp.ge.s32 	%p1, %r1, %r3;
	mov.b32 	%r38, -2147483648;
	@%p1 bra 	$L__BB8_3;
	cvta.to.global.u64 	%rd17, %rd10;
	cvta.to.global.u64 	%rd18, %rd8;
	add.s64 	%rd20, %rd17, %rd16;
	ld.global.u32 	%r4, [%rd20];
	add.s64 	%rd21, %rd18, %rd16;
	ld.global.u32 	%r5, [%rd21];
	mov.u32 	%r6, %ntid.x;
	cvta.to.global.u64 	%rd2, %rd11;
	cvta.to.global.u64 	%rd3, %rd9;
	cvta.to.global.u64 	%rd4, %rd7;
	cvta.to.global.u64 	%rd5, %rd6;
	mov.b32 	%r38, -2147483648;
	mov.u32 	%r36, %r1;
$L__BB8_2:
	add.s32 	%r18, %r4, %r36;
	mul.wide.s32 	%rd22, %r18, 4;
	add.s64 	%rd23, %rd2, %rd22;
	ld.global.u32 	%r19, [%rd23];
	mul.wide.s32 	%rd24, %r19, 4;
	add.s64 	%rd25, %rd3, %rd24;
	ld.global.u32 	%r20, [%rd25];
	add.s32 	%r21, %r5, %r36;
	mul.wide.s32 	%rd26, %r21, 4;
	add.s64 	%rd27, %rd4, %rd26;
	ld.global.u32 	%r22, [%rd27];
	mul.wide.s32 	%rd28, %r22, 4;
	add.s64 	%rd29, %rd5, %rd28;
	ld.global.u32 	%r23, [%rd29];
	not.b32 	%r24, %r20;
	add.s32 	%r25, %r23, %r24;
	max.s32 	%r38, %r25, %r38;
	add.s32 	%r36, %r36, %r6;
	setp.lt.s32 	%p2, %r36, %r3;
	@%p2 bra 	$L__BB8_2;
$L__BB8_3:
	shl.b32 	%r26, %r1, 2;
	mov.u32 	%r27, _ZZ23count_chain_offset_sizePiS_S_S_S_S_S_S_S_E8sub_data;
	add.s32 	%r12, %r27, %r26;
	st.shared.u32 	[%r12], %r38;
	bar.sync 	0;
	mov.u32 	%r39, %ntid.x;
	setp.lt.u32 	%p3, %r39, 2;
	@%p3 bra 	$L__BB8_7;
$L__BB8_4:
	shr.u32 	%r15, %r39, 1;
	setp.ge.u32 	%p4, %r1, %r15;
	@%p4 bra 	$L__BB8_6;
	ld.shared.u32 	%r28, [%r12];
	shl.b32 	%r29, %r15, 2;
	add.s32 	%r30, %r12, %r29;
	ld.shared.u32 	%r31, [%r30];
	max.s32 	%r32, %r28, %r31;
	st.shared.u32 	[%r12], %r32;
$L__BB8_6:
	bar.sync 	0;
	setp.gt.u32 	%p5, %r39, 3;
	mov.u32 	%r39, %r15;
	@%p5 bra 	$L__BB8_4;
$L__BB8_7:
	setp.ne.s32 	%p6, %r1, 0;
	@%p6 bra 	$L__BB8_9;
	ld.shared.u32 	%r33, [_ZZ23count_chain_offset_sizePiS_S_S_S_S_S_S_S_E8sub_data];
	cvta.to.global.u64 	%rd30, %rd13;
	add.s64 	%rd32, %rd30, %rd16;
	st.global.u32 	[%rd32], %r33;
	ld.global.u32 	%r34, [%rd1];
	mul.lo.s32 	%r35, %r34, %r33;
	cvta.to.global.u64 	%rd33, %rd12;
	add.s64 	%rd34, %rd33, %rd16;
	st.global.u32 	[%rd34], %r35;
$L__BB8_9:
	ret;

}
	// .globl	_Z29count_single_item_s_candidateiPiS_S_S_S_S_S_S_S_S_S_S_S_S_S_S_S_S_
.visible .entry _Z29count_single_item_s_candidateiPiS_S_S_S_S_S_S_S_S_S_S_S_S_S_S_S_S_(
	.param .u32 _Z29count_single_item_s_candidateiPiS_S_S_S_S_S_S_S_S_S_S_S_S_S_S_S_S__param_0,
	.param .u64 .ptr .align 1 _Z29count_single_item_s_candidateiPiS_S_S_S_S_S_S_S_S_S_S_S_S_S_S_S_S__param_1,
	.param .u64 .ptr .align 1 _Z29count_single_item_s_candidateiPiS_S_S_S_S_S_S_S_S_S_S_S_S_S_S_S_S__param_2,
	.param .u64 .ptr .align 1 _Z29count_single_item_s_candidateiPiS_S_S_S_S_S_S_S_S_S_S_S_S_S_S_S_S__param_3,
	.param .u64 .ptr .align 1 _Z29count_single_item_s_candidateiPiS_S_S_S_S_S_S_S_S_S_S_S_S_S_S_S_S__param_4,
	.param .u64 .ptr .align 1 _Z29count_single_item_s_candidateiPiS_S_S_S_S_S_S_S_S_S_S_S_S_S_S_S_S__param_5,
	.param .u64 .ptr .align 1 _Z29count_single_item_s_candidateiPiS_S_S_S_S_S_S_S_S_S_S_S_S_S_S_S_S__param_6,
	.param .u64 .ptr .align 1 _Z29count_single_item_s_candidateiPiS_S_S_S_S_S_S_S_S_S_S_S_S_S_S_S_S__param_7,
	.param .u64 .ptr .align 1 _Z29count_single_item_s_candidateiPiS_S_S_S_S_S_S_S_S_S_S_S_S_S_S_S_S__param_8,
	.param .u64 .ptr .align 1 _Z29count_single_item_s_candidateiPiS_S_S_S_S_S_S_S_S_S_S_S_S_S_S_S_S__param_9,
	.param .u64 .ptr .align 1 _Z29count_single_item_s_candidateiPiS_S_S_S_S_S_S_S_S_S_S_S_S_S_S_S_S__param_10,
	.param .u64 .ptr .align 1 _Z29count_single_item_s_candidateiPiS_S_S_S_S_S_S_S_S_S_S_S_S_S_S_S_S__param_11,
	.param .u64 .ptr .align 1 _Z29count_single_item_s_candidateiPiS_S_S_S_S_S_S_S_S_S_S_S_S_S_S_S_S__param_12,
	.param .u64 .ptr .align 1 _Z29count_single_item_s_candidateiPiS_S_S_S_S_S_S_S_S_S_S_S_S_S_S_S_S__param_13,
	.param .u64 .ptr .align 1 _Z29count_single_item_s_candidateiPiS_S_S_S_S_S_S_S_S_S_S_S_S_S_S_S_S__param_14,
	.param .u64 .ptr .align 1 _Z29count_single_item_s_candidateiPiS_S_S_S_S_S_S_S_S_S_S_S_S_S_S_S_S__param_15,
	.param .u64 .ptr .align 1 _Z29count_single_item_s_candidateiPiS_S_S_S_S_S_S_S_S_S_S_S_S_S_S_S_S__param_16,
	.param .u64 .ptr .align 1 _Z29count_single_item_s_candidateiPiS_S_S_S_S_S_S_S_S_S_S_S_S_S_S_S_S__param_17,
	.param .u64 .ptr .align 1 _Z29count_single_item_s_candidateiPiS_S_S_S_S_S_S_S_S_S_S_S_S_S_S_S_S__param_18
)
{
	.local .align 8 .b8 	__local_depot9[32];
	.reg .b64 	%SP;
	.reg .b64 	%SPL;
	.reg .pred 	%p<5>;
	.reg .b32 	%r<33>;
	.reg .b64 	%rd<65>;

	mov.u64 	%SPL, __local_depot9;
	cvta.local.u64 	%SP, %SPL;
	ld.param.u32 	%r14, [_Z29count_single_item_s_candidateiPiS_S_S_S_S_S_S_S_S_S_S_S_S_S_S_S_S__param_0];
	ld.param.u64 	%rd13, [_Z29count_single_item_s_candidateiPiS_S_S_S_S_S_S_S_S_S_S_S_S_S_S_S_S__param_1];
	ld.param.u64 	%rd14, [_Z29count_single_item_s_candidateiPiS_S_S_S_S_S_S_S_S_S_S_S_S_S_S_S_S__param_2];
	ld.param.u64 	%rd15, [_Z29count_single_item_s_candidateiPiS_S_S_S_S_S_S_S_S_S_S_S_S_S_S_S_S__param_10];
	ld.param.u64 	%rd16, [_Z29count_single_item_s_candidateiPiS_S_S_S_S_S_S_S_S_S_S_S_S_S_S_S_S__param_11];
	ld.param.u64 	%rd17, [_Z29count_single_item_s_candidateiPiS_S_S_S_S_S_S_S_S_S_S_S_S_S_S_S_S__param_12];
	ld.param.u64 	%rd18, [_Z29count_single_item_s_candidateiPiS_S_S_S_S_S_S_S_S_S_S_S_S_S_S_S_S__param_13];
	ld.param.u64 	%rd19, [_Z29count_single_item_s_candidateiPiS_S_S_S_S_S_S_S_S_S_S_S_S_S_S_S_S__param_14];
	ld.param.u64 	%rd20, [_Z29count_single_item_s_candidateiPiS_S_S_S_S_S_S_S_S_S_S_S_S_S_S_S_S__param_15];
	cvta.to.global.u64 	%rd1, %rd18;
	cvta.to.global.u64 	%rd2, %rd20;
	cvta.to.global.u64 	%rd21, %rd19;
	cvta.to.global.u64 	%rd22, %rd17;
	cvta.to.global.u64 	%rd23, %rd15;
	cvta.to.global.u64 	%rd24, %rd16;
	cvta.to.global.u64 	%rd25, %rd14;
	cvta.to.global.u64 	%rd26, %rd13;
	mov.u32 	%r15, %ctaid.x;
	mul.wide.u32 	%rd27, %r15, 4;
	add.s64 	%rd28, %rd26, %rd27;
	ld.global.u32 	%r1, [%rd28];
	add.s64 	%rd29, %rd25, %rd27;
	ld.global.u32 	%r16, [%rd29];
	sub.s32 	%r17, %r15, %r16;
	mul.wide.s32 	%rd30, %r1, 4;
	add.s64 	%rd31, %rd24, %rd30;
	ld.global.u32 	%r18, [%rd31];
	add.s32 	%r19, %r17, %r18;
	mul.wide.s32 	%rd32, %r19, 4;
	add.s64 	%rd33, %rd23, %rd32;
	ld.global.u32 	%r2, [%rd33];
	mul.wide.s32 	%rd34, %r2, 4;
	add.s64 	%rd35, %rd22, %rd34;
	ld.global.u32 	%r3, [%rd35];
	add.s64 	%rd3, %rd21, %rd34;
	ld.global.u32 	%r20, [%rd3];
	add.s32 	%r21, %r20, %r1;
	mul.wide.s32 	%rd36, %r21, 4;
	add.s64 	%rd37, %rd2, %rd36;
	ld.global.u32 	%r22, [%rd37];
	mul.wide.s32 	%rd38, %r22, 4;
	add.s64 	%rd39, %rd1, %rd38;
	ld.global.u32 	%r4, [%rd39];
	mov.u32 	%r32, %tid.x;
	setp.ge.s32 	%p1, %r32, %r3;
	@%p1 bra 	$L__BB9_6;
	ld.param.u64 	%rd64, [_Z29count_single_item_s_candidateiPiS_S_S_S_S_S_S_S_S_S_S_S_S_S_S_S_S__param_18];
	ld.param.u64 	%rd63, [_Z29count_single_item_s_candidateiPiS_S_S_S_S_S_S_S_S_S_S_S_S_S_S_S_S__param_5];
	ld.param.u64 	%rd62, [_Z29count_single_item_s_candidateiPiS_S_S_S_S_S_S_S_S_S_S_S_S_S_S_S_S__param_4];
	ld.param.u64 	%rd61, [_Z29count_single_item_s_candidateiPiS_S_S_S_S_S_S_S_S_S_S_S_S_S_S_S_S__param_3];
	cvta.to.global.u64 	%rd4, %rd62;
	add.u64 	%rd40, %SP, 0;
	add.u64 	%rd5, %SPL, 0;
	cvta.to.global.u64 	%rd41, %rd63;
	add.s64 	%rd6, %rd41, %rd34;
	mul.lo.s32 	%r6, %r1, %r14;
	mov.u32 	%r7, %ntid.x;
	cvta.to.global.u64 	%rd7, %rd61;
	cvta.to.global.u64 	%rd8, %rd64;
$L__BB9_2:
	ld.global.s32 	%rd43, [%rd3];
	cvt.s64.s32 	%rd44, %r32;
	add.s64 	%rd45, %rd44, %rd43;
	shl.b64 	%rd46, %rd45, 2;
	add.s64 	%rd47, %rd2, %rd46;
	ld.global.u32 	%r23, [%rd47+4];
	mul.wide.s32 	%rd48, %r23, 4;
	add.s64 	%rd49, %rd1, %rd48;
	ld.global.u32 	%r9, [%rd49+-4];
	setp.ge.s32 	%p2, %r4, %r9;
	@%p2 bra 	$L__BB9_5;
	ld.global.u32 	%r10, [%rd6];
	add.s32 	%r24, %r10, %r4;
	mul.wide.s32 	%rd50, %r24, 4;
	add.s64 	%rd51, %rd4, %rd50;
	ld.global.u32 	%r11, [%rd51];
	add.s32 	%r25, %r10, %r9;
	mul.wide.s32 	%rd52, %r25, 4;
	add.s64 	%rd53, %rd4, %rd52;
	ld.global.u32 	%r12, [%rd53];
	setp.ge.s32 	%p3, %r11, %r12;
	@%p3 bra 	$L__BB9_5;
	add.s32 	%r26, %r10, %r32;
	mul.wide.s32 	%rd54, %r26, 4;
	add.s64 	%rd55, %rd7, %rd54;
	ld.global.u32 	%r27, [%rd55];
	st.local.v2.u32 	[%rd5], {%r2, %r1};
	st.local.v2.u32 	[%rd5+8], {%r32, %r27};
	st.local.v2.u32 	[%rd5+16], {%r11, %r12};
	st.local.u32 	[%rd5+24], %r3;
	mov.u64 	%rd56, $str$8;
	cvta.global.u64 	%rd57, %rd56;
	{ // callseq 8, 0
	.param .b64 param0;
	st.param.b64 	[param0], %rd57;
	.param .b64 param1;
	st.param.b64 	[param1], %rd40;
	.param .b32 retval0;
	call.uni (retval0), 
	vprintf, 
	(
	param0, 
	param1
	);
	ld.param.b32 	%r28, [retval0];
	} // callseq 8
	add.s32 	%r30, %r32, %r6;
	mul.wide.s32 	%rd59, %r30, 4;
	add.s64 	%rd60, %rd8, %rd59;
	atom.global.or.b32 	%r31, [%rd60], 1;
$L__BB9_5:
	add.s32 	%r32, %r32, %r7;
	setp.lt.s32 	%p4, %r32, %r3;
	@%p4 bra 	$L__BB9_2;
$L__BB9_6:
	ret;

}
	// .globl	_Z15Deep1_Peu_countv
.visible .entry _Z15Deep1_Peu_countv()
{


	ret;

}
	// .globl	_ZN3cub18CUB_300001_SM_10006detail11EmptyKernelIvEEvv
.visible .entry _ZN3cub18CUB_300001_SM_10006detail11EmptyKernelIvEEvv()
{


	ret;

}


// ===== COMPILED SASS (sm_100) =====

	.target	sm_100

	.elftype	@"ET_EXEC"


//--------------------- .note.nv.tkinfo           --------------------------
	.section	.note.nv.tkinfo,"",@"SHT_NOTE"
	.sectionflags	@"SHF_NOTE_NV_TKINFO"
	.tkinfo
        /*0018*/ 	.word	0x00000002
        /*0030*/ 	.string	""
        /*0030*/ 	.string	"ptxas"
        /*0030*/ 	.string	"Cuda compilation tools, release 13.0, V13.0.88"
        /*0030*/ 	.string	"Build cuda_13.0.r13.0/compiler.36424714_0"
        /*0030*/ 	.string	"-arch sm_100 -m 64 "



//--------------------- .note.nv.cuinfo           --------------------------
	.section	.note.nv.cuinfo,"",@"SHT_NOTE"
	.sectionflags	@"SHF_NOTE_NV_CUINFO"
        /*0018*/ 	.short	0x0002
        /*001a*/ 	.short	0x0064
        /*001c*/ 	.short	0x0082
	.zero		2


//--------------------- .nv.info                  --------------------------
	.section	.nv.info,"",@"SHT_CUDA_INFO"
	.align	4


	//----- nvinfo : EIATTR_REGCOUNT
	.align		4
        /*0000*/ 	.byte	0x04, 0x2f
        /*0002*/ 	.short	(.L_55 - .L_54)
	.align		4
.L_54:
        /*0004*/ 	.word	index@(_Z10PEUcounteriPPiS0_S0_S0_S_iS_S_)
        /*0008*/ 	.word	0x00000011


	//----- nvinfo : EIATTR_FRAME_SIZE
	.align		4
.L_55:
        /*000c*/ 	.byte	0x04, 0x11
        /*000e*/ 	.short	(.L_57 - .L_56)
	.align		4
.L_56:
        /*0010*/ 	.word	index@(_Z10PEUcounteriPPiS0_S0_S0_S_iS_S_)
        /*0014*/ 	.word	0x00000000


	//----- nvinfo : EIATTR_REGCOUNT
	.align		4
.L_57:
        /*0018*/ 	.byte	0x04, 0x2f
        /*001a*/ 	.short	(.L_59 - .L_58)
	.align		4
.L_58:
        /*001c*/ 	.word	index@(_Z10PeuCounteriiPPiS0_S0_S0_S_iS_S_S_)
        /*0020*/ 	.word	0x00000010


	//----- nvinfo : EIATTR_FRAME_SIZE
	.align		4
.L_59:
        /*0024*/ 	.byte	0x04, 0x11
        /*0026*/ 	.short	(.L_61 - .L_60)
	.align		4
.L_60:
        /*0028*/ 	.word	index@(_Z10PeuCounteriiPPiS0_S0_S0_S_iS_S_S_)
        /*002c*/ 	.word	0x00000000


	//----- nvinfo : EIATTR_REGCOUNT
	.align		4
.L_61:
        /*0030*/ 	.byte	0x04, 0x2f
        /*0032*/ 	.short	(.L_63 - .L_62)
	.align		4
.L_62:
        /*0034*/ 	.word	index@(_Z19Array_add_reductioniPiS_)
        /*0038*/ 	.word	0x0000000b


	//----- nvinfo : EIATTR_FRAME_SIZE
	.align		4
.L_63:
        /*003c*/ 	.byte	0x04, 0x11
        /*003e*/ 	.short	(.L_65 - .L_64)
	.align		4
.L_64:
        /*0040*/ 	.word	index@(_Z19Array_add_reductioniPiS_)
        /*0044*/ 	.word	0x00000000


	//----- nvinfo : EIATTR_REGCOUNT
	.align		4
.L_65:
        /*0048*/ 	.byte	0x04, 0x2f
        /*004a*/ 	.short	(.L_67 - .L_66)
	.align		4
.L_66:
        /*004c*/ 	.word	index@(_Z4testPPPiiS_S0_S0_)
        /*0050*/ 	.word	0x00000022


	//----- nvinfo : EIATTR_FRAME_SIZE
	.align		4
.L_67:
        /*0054*/ 	.byte	0x04, 0x11
        /*0056*/ 	.short	(.L_69 - .L_68)
	.align		4
.L_68:
        /*0058*/ 	.word	index@(_Z4testPPPiiS_S0_S0_)
        /*005c*/ 	.word	0x00000008


	//----- nvinfo : EIATTR_REGCOUNT
	.align		4
.L_69:
        /*0060*/ 	.byte	0x04, 0x2f
        /*0062*/ 	.short	(.L_71 - .L_70)
	.align		4
.L_70:
        /*0064*/ 	.word	index@(_Z5test1PiS_S_S_S_S_i)
        /*0068*/ 	.word	0x0000001b


	//----- nvinfo : EIATTR_FRAME_SIZE
	.align		4
.L_71:
        /*006c*/ 	.byte	0x04, 0x11
        /*006e*/ 	.short	(.L_73 - .L_72)
	.align		4
.L_72:
        /*0070*/ 	.word	index@(_Z5test1PiS_S_S_S_S_i)
        /*0074*/ 	.word	0x00000010


	//----- nvinfo : EIATTR_REGCOUNT
	.align		4
.L_73:
        /*0078*/ 	.byte	0x04, 0x2f
        /*007a*/ 	.short	(.L_75 - .L_74)
	.align		4
.L_74:
        /*007c*/ 	.word	index@(_Z5test2PiS_S_S_S_iS_S_S_)
        /*0080*/ 	.word	0x00000022


	//----- nvinfo : EIATTR_FRAME_SIZE
	.align		4
.L_75:
        /*0084*/ 	.byte	0x04, 0x11
        /*0086*/ 	.short	(.L_77 - .L_76)
	.align		4
.L_76:
        /*0088*/ 	.word	index@(_Z5test2PiS_S_S_S_iS_S_S_)
        /*008c*/ 	.word	0x00000010


	//----- nvinfo : EIATTR_REGCOUNT
	.align		4
.L_77:
        /*0090*/ 	.byte	0x04, 0x2f
        /*0092*/ 	.short	(.L_79 - .L_78)
	.align		4
.L_78:
        /*0094*/ 	.word	index@(_Z23count_chain_memory_sizePiS_S_iS_S_S_S_S_S_S_)
        /*0098*/ 	.word	0x0000001d


	//----- nvinfo : EIATTR_FRAME_SIZE
	.align		4
.L_79:
        /*009c*/ 	.byte	0x04, 0x11
        /*009e*/ 	.short	(.L_81 - .L_80)
	.align		4
.L_80:
        /*00a0*/ 	.word	index@(_Z23count_chain_memory_sizePiS_S_iS_S_S_S_S_S_S_)
        /*00a4*/ 	.word	0x00000000


	//----- nvinfo : EIATTR_REGCOUNT
	.align		4
.L_81:
        /*00a8*/ 	.byte	0x04, 0x2f
        /*00aa*/ 	.short	(.L_83 - .L_82)
	.align		4
.L_82:
        /*00ac*/ 	.word	index@(_Z10reduce_maxPiS_i)
        /*00b0*/ 	.word	0x0000000a


	//----- nvinfo : EIATTR_FRAME_SIZE
	.align		4
.L_83:
        /*00b4*/ 	.byte	0x04, 0x11
        /*00b6*/ 	.short	(.L_85 - .L_84)
	.align		4
.L_84:
        /*00b8*/ 	.word	index@(_Z10reduce_maxPiS_i)
        /*00bc*/ 	.word	0x00000000


	//----- nvinfo : EIATTR_REGCOUNT
	.align		4
.L_85:
        /*00c0*/ 	.byte	0x04, 0x2f
        /*00c2*/ 	.short	(.L_87 - .L_86)
	.align		4
.L_86:
        /*00c4*/ 	.word	index@(_Z23count_chain_offset_sizePiS_S_S_S_S_S_S_S_)
        /*00c8*/ 	.word	0x0000001e


	//----- nvinfo : EIATTR_FRAME_SIZE
	.align		4
.L_87:
        /*00cc*/ 	.byte	0x04, 0x11
        /*00ce*/ 	.short	(.L_89 - .L_88)
	.align		4
.L_88:
        /*00d0*/ 	.word	index@(_Z23count_chain_offset_sizePiS_S_S_S_S_S_S_S_)
        /*00d4*/ 	.word	0x00000000


	//----- nvinfo : EIATTR_REGCOUNT
	.align		4
.L_89:
        /*00d8*/ 	.byte	0x04, 0x2f
        /*00da*/ 	.short	(.L_91 - .L_90)
	.align		4
.L_90:
        /*00dc*/ 	.word	index@(_Z29count_single_item_s_candidateiPiS_S_S_S_S_S_S_S_S_S_S_S_S_S_S_S_S_)
        /*00e0*/ 	.word	0x00000018


	//----- nvinfo : EIATTR_FRAME_SIZE
	.align		4
.L_91:
        /*00e4*/ 	.byte	0x04, 0x11
        /*00e6*/ 	.short	(.L_93 - .L_92)
	.align		4
.L_92:
        /*00e8*/ 	.word	index@(_Z29count_single_item_s_candidateiPiS_S_S_S_S_S_S_S_S_S_S_S_S_S_S_S_S_)
        /*00ec*/ 	.word	0x00000020


	//----- nvinfo : EIATTR_REGCOUNT
	.align		4
.L_93:
        /*00f0*/ 	.byte	0x04, 0x2f
        /*00f2*/ 	.short	(.L_95 - .L_94)
	.align		4
.L_94:
        /*00f4*/ 	.word	index@(_Z15Deep1_Peu_countv)
        /*00f8*/ 	.word	0x00000004


	//----- nvinfo : EIATTR_FRAME_SIZE
	.align		4
.L_95:
        /*00fc*/ 	.byte	0x04, 0x11
        /*00fe*/ 	.short	(.L_97 - .L_96)
	.align		4
.L_96:
        /*0100*/ 	.word	index@(_Z15Deep1_Peu_countv)
        /*0104*/ 	.word	0x00000000


	//----- nvinfo : EIATTR_REGCOUNT
	.align		4
.L_97:
        /*0108*/ 	.byte	0x04, 0x2f
        /*010a*/ 	.short	(.L_99 - .L_98)
	.align		4
.L_98:
        /*010c*/ 	.word	index@(_ZN3cub18CUB_300001_SM_10006detail11EmptyKernelIvEEvv)
        /*0110*/ 	.word	0x00000004


	//----- nvinfo : EIATTR_FRAME_SIZE
	.align		4
.L_99:
        /*0114*/ 	.byte	0x04, 0x11
        /*0116*/ 	.short	(.L_101 - .L_100)
	.align		4
.L_100:
        /*0118*/ 	.word	index@(_ZN3cub18CUB_300001_SM_10006detail11EmptyKernelIvEEvv)
        /*011c*/ 	.word	0x00000000


	//----- nvinfo : EIATTR_MIN_STACK_SIZE
	.align		4
.L_101:
        /*0120*/ 	.byte	0x04, 0x12
        /*0122*/ 	.short	(.L_103 - .L_102)
	.align		4
.L_102:
        /*0124*/ 	.word	index@(_ZN3cub18CUB_300001_SM_10006detail11EmptyKernelIvEEvv)
        /*0128*/ 	.word	0x00000000


	//----- nvinfo : EIATTR_MIN_STACK_SIZE
	.align		4
.L_103:
        /*012c*/ 	.byte	0x04, 0x12
        /*012e*/ 	.short	(.L_105 - .L_104)
	.align		4
.L_104:
        /*0130*/ 	.word	index@(_Z15Deep1_Peu_countv)
        /*0134*/ 	.word	0x00000000


	//----- nvinfo : EIATTR_MIN_STACK_SIZE
	.align		4
.L_105:
        /*0138*/ 	.byte	0x04, 0x12
        /*013a*/ 	.short	(.L_107 - .L_106)
	.align		4
.L_106:
        /*013c*/ 	.word	index@(_Z29count_single_item_s_candidateiPiS_S_S_S_S_S_S_S_S_S_S_S_S_S_S_S_S_)
        /*0140*/ 	.word	0x00000020


	//----- nvinfo : EIATTR_MIN_STACK_SIZE
	.align		4
.L_107:
        /*0144*/ 	.byte	0x04, 0x12
        /*0146*/ 	.short	(.L_109 - .L_108)
	.align		4
.L_108:
        /*0148*/ 	.word	index@(_Z23count_chain_offset_sizePiS_S_S_S_S_S_S_S_)
        /*014c*/ 	.word	0x00000000


	//----- nvinfo : EIATTR_MIN_STACK_SIZE
	.align		4
.L_109:
        /*0150*/ 	.byte	0x04, 0x12
        /*0152*/ 	.short	(.L_111 - .L_110)
	.align		4
.L_110:
        /*0154*/ 	.word	index@(_Z10reduce_maxPiS_i)
        /*0158*/ 	.word	0x00000000


	//----- nvinfo : EIATTR_MIN_STACK_SIZE
	.align		4
.L_111:
        /*015c*/ 	.byte	0x04, 0x12
        /*015e*/ 	.short	(.L_113 - .L_112)
	.align		4
.L_112:
        /*0160*/ 	.word	index@(_Z23count_chain_memory_sizePiS_S_iS_S_S_S_S_S_S_)
        /*0164*/ 	.word	0x00000000


	//----- nvinfo : EIATTR_MIN_STACK_SIZE
	.align		4
.L_113:
        /*0168*/ 	.byte	0x04, 0x12
        /*016a*/ 	.short	(.L_115 - .L_114)
	.align		4
.L_114:
        /*016c*/ 	.word	index@(_Z5test2PiS_S_S_S_iS_S_S_)
        /*0170*/ 	.word	0x00000010


	//----- nvinfo : EIATTR_MIN_STACK_SIZE
	.align		4
.L_115:
        /*0174*/ 	.byte	0x04, 0x12
        /*0176*/ 	.short	(.L_117 - .L_116)
	.align		4
.L_116:
        /*0178*/ 	.word	index@(_Z5test1PiS_S_S_S_S_i)
        /*017c*/ 	.word	0x00000010


	//----- nvinfo : EIATTR_MIN_STACK_SIZE
	.align		4
.L_117:
        /*0180*/ 	.byte	0x04, 0x12
        /*0182*/ 	.short	(.L_119 - .L_118)
	.align		4
.L_118:
        /*0184*/ 	.word	index@(_Z4testPPPiiS_S0_S0_)
        /*0188*/ 	.word	0x00000008


	//----- nvinfo : EIATTR_MIN_STACK_SIZE
	.align		4
.L_119:
        /*018c*/ 	.byte	0x04, 0x12
        /*018e*/ 	.short	(.L_121 - .L_120)
	.align		4
.L_120:
        /*0190*/ 	.word	index@(_Z19Array_add_reductioniPiS_)
        /*0194*/ 	.word	0x00000000


	//----- nvinfo : EIATTR_MIN_STACK_SIZE
	.align		4
.L_121:
        /*0198*/ 	.byte	0x04, 0x12
        /*019a*/ 	.short	(.L_123 - .L_122)
	.align		4
.L_122:
        /*019c*/ 	.word	index@(_Z10PeuCounteriiPPiS0_S0_S0_S_iS_S_S_)
        /*01a0*/ 	.word	0x00000000


	//----- nvinfo : EIATTR_MIN_STACK_SIZE
	.align		4
.L_123:
        /*01a4*/ 	.byte	0x04, 0x12
        /*01a6*/ 	.short	(.L_125 - .L_124)
	.align		4
.L_124:
        /*01a8*/ 	.word	index@(_Z10PEUcounteriPPiS0_S0_S0_S_iS_S_)
        /*01ac*/ 	.word	0x00000000
.L_125:


//--------------------- .nv.compat                --------------------------
	.section	.nv.compat,"",@"SHT_CUDA_COMPAT_INFO"
	.align	4
        /*0000*/ 	.byte	0x02, 0x09, 0x00, 0x00, 0x02, 0x02, 0x01, 0x00, 0x02, 0x05, 0x05, 0x00, 0x03, 0x07, 0x01, 0x01
        /*0010*/ 	.byte	0x02, 0x03, 0x00, 0x00, 0x02, 0x06, 0x01, 0x00, 0x04, 0x0b, 0x08, 0x00, 0x09, 0x00, 0x00, 0x00
        /*0020*/ 	.byte	0x00, 0x00, 0x00, 0x00


//--------------------- .nv.info._ZN3cub18CUB_300001_SM_10006detail11EmptyKernelIvEEvv --------------------------
	.section	.nv.info._ZN3cub18CUB_300001_SM_10006detail11EmptyKernelIvEEvv,"",@"SHT_CUDA_INFO"
	.sectionflags	@""
	.align	4


	//----- nvinfo : EIATTR_CUDA_API_VERSION
	.align		4
        /*0000*/ 	.byte	0x04, 0x37
        /*0002*/ 	.short	(.L_127 - .L_126)
.L_126:
        /*0004*/ 	.word	0x00000082


	//----- nvinfo : EIATTR_SPARSE_MMA_MASK
	.align		4
.L_127:
        /*0008*/ 	.byte	0x03, 0x50
        /*000a*/ 	.short	0x0000


	//----- nvinfo : EIATTR_MAXREG_COUNT
	.align		4
        /*000c*/ 	.byte	0x03, 0x1b
        /*000e*/ 	.short	0x00ff


	//----- nvinfo : EIATTR_MERCURY_ISA_VERSION
	.align		4
        /*0010*/ 	.byte	0x03, 0x5f
        /*0012*/ 	.short	0x0101


	//----- nvinfo : EIATTR_VRC_CTA_INIT_COUNT
	.align		4
        /*0014*/ 	.byte	0x02, 0x4a
	.zero		1
	.zero		1


	//----- nvinfo : EIATTR_EXIT_INSTR_OFFSETS
	.align		4
        /*0018*/ 	.byte	0x04, 0x1c
        /*001a*/ 	.short	(.L_129 - .L_128)


	//   ....[0]....
.L_128:
        /*001c*/ 	.word	0x00000010


	//----- nvinfo : EIATTR_SW_WAR
	.align		4
.L_129:
        /*0020*/ 	.byte	0x04, 0x36
        /*0022*/ 	.short	(.L_131 - .L_130)
.L_130:
        /*0024*/ 	.word	0x00000008
.L_131:


//--------------------- .nv.info._Z15Deep1_Peu_countv --------------------------
	.section	.nv.info._Z15Deep1_Peu_countv,"",@"SHT_CUDA_INFO"
	.sectionflags	@""
	.align	4


	//----- nvinfo : EIATTR_CUDA_API_VERSION
	.align		4
        /*0000*/ 	.byte	0x04, 0x37
        /*0002*/ 	.short	(.L_133 - .L_132)
.L_132:
        /*0004*/ 	.word	0x00000082


	//----- nvinfo : EIATTR_SPARSE_MMA_MASK
	.align		4
.L_133:
        /*0008*/ 	.byte	0x03, 0x50
        /*000a*/ 	.short	0x0000


	//----- nvinfo : EIATTR_MAXREG_COUNT
	.align		4
        /*000c*/ 	.byte	0x03, 0x1b
        /*000e*/ 	.short	0x00ff


	//----- nvinfo : EIATTR_MERCURY_ISA_VERSION
	.align		4
        /*0010*/ 	.byte	0x03, 0x5f
        /*0012*/ 	.short	0x0101


	//----- nvinfo : EIATTR_VRC_CTA_INIT_COUNT
	.align		4
        /*0014*/ 	.byte	0x02, 0x4a
	.zero		1
	.zero		1


	//----- nvinfo : EIATTR_EXIT_INSTR_OFFSETS
	.align		4
        /*0018*/ 	.byte	0x04, 0x1c
        /*001a*/ 	.short	(.L_135 - .L_134)


	//   ....[0]....
.L_134:
        /*001c*/ 	.word	0x00000010


	//----- nvinfo : EIATTR_SW_WAR
	.align		4
.L_135:
        /*0020*/ 	.byte	0x04, 0x36
        /*0022*/ 	.short	(.L_137 - .L_136)
.L_136:
        /*0024*/ 	.word	0x00000008
.L_137:


//--------------------- .nv.info._Z29count_single_item_s_candidateiPiS_S_S_S_S_S_S_S_S_S_S_S_S_S_S_S_S_ --------------------------
	.section	.nv.info._Z29count_single_item_s_candidateiPiS_S_S_S_S_S_S_S_S_S_S_S_S_S_S_S_S_,"",@"SHT_CUDA_INFO"
	.sectionflags	@""
	.align	4


	//----- nvinfo : EIATTR_CUDA_API_VERSION
	.align		4
        /*0000*/ 	.byte	0x04, 0x37
        /*0002*/ 	.short	(.L_139 - .L_138)
.L_138:
        /*0004*/ 	.word	0x00000082


	//----- nvinfo : EIATTR_KPARAM_INFO
	.align		4
.L_139:
        /*0008*/ 	.byte	0x04, 0x17
        /*000a*/ 	.short	(.L_141 - .L_140)
.L_140:
        /*000c*/ 	.word	0x00000000
        /*0010*/ 	.short	0x0012
        /*0012*/ 	.short	0x0090
        /*0014*/ 	.byte	0x00, 0xf5, 0x21, 0x00


	//----- nvinfo : EIATTR_KPARAM_INFO
	.align		4
.L_141:
        /*0018*/ 	.byte	0x04, 0x17
        /*001a*/ 	.short	(.L_143 - .L_142)
.L_142:
        /*001c*/ 	.word	0x00000000
        /*0020*/ 	.short	0x0011
        /*0022*/ 	.short	0x0088
        /*0024*/ 	.byte	0x00, 0xf5, 0x21, 0x00


	//----- nvinfo : EIATTR_KPARAM_INFO
	.align		4
.L_143:
        /*0028*/ 	.byte	0x04, 0x17
        /*002a*/ 	.short	(.L_145 - .L_144)
.L_144:
        /*002c*/ 	.word	0x00000000
        /*0030*/ 	.short	0x0010
        /*0032*/ 	.short	0x0080
        /*0034*/ 	.byte	0x00, 0xf5, 0x21, 0x00


	//----- nvinfo : EIATTR_KPARAM_INFO
	.align		4
.L_145:
        /*0038*/ 	.byte	0x04, 0x17
        /*003a*/ 	.short	(.L_147 - .L_146)
.L_146:
        /*003c*/ 	.word	0x00000000
        /*0040*/ 	.short	0x000f
        /*0042*/ 	.short	0x0078
        /*0044*/ 	.byte	0x00, 0xf5, 0x21, 0x00


	//----- nvinfo : EIATTR_KPARAM_INFO
	.align		4
.L_147:
        /*0048*/ 	.byte	0x04, 0x17
        /*004a*/ 	.short	(.L_149 - .L_148)
.L_148:
        /*004c*/ 	.word	0x00000000
        /*0050*/ 	.short	0x000e
        /*0052*/ 	.short	0x0070
        /*0054*/ 	.byte	0x00, 0xf5, 0x21, 0x00


	//----- nvinfo : EIATTR_KPARAM_INFO
	.align		4
.L_149:
        /*0058*/ 	.byte	0x04, 0x17
        /*005a*/ 	.short	(.L_151 - .L_150)
.L_150:
        /*005c*/ 	.word	0x00000000
        /*0060*/ 	.short	0x000d
        /*0062*/ 	.short	0x0068
        /*0064*/ 	.byte	0x00, 0xf5, 0x21, 0x00


	//----- nvinfo : EIATTR_KPARAM_INFO
	.align		4
.L_151:
        /*0068*/ 	.byte	0x04, 0x17
        /*006a*/ 	.short	(.L_153 - .L_152)
.L_152:
        /*006c*/ 	.word	0x00000000
        /*0070*/ 	.short	0x000c
        /*0072*/ 	.short	0x0060
        /*0074*/ 	.byte	0x00, 0xf5, 0x21, 0x00


	//----- nvinfo : EIATTR_KPARAM_INFO
	.align		4
.L_153:
        /*0078*/ 	.byte	0x04, 0x17
        /*007a*/ 	.short	(.L_155 - .L_154)
.L_154:
        /*007c*/ 	.word	0x00000000
        /*0080*/ 	.short	0x000b
        /*0082*/ 	.short	0x0058
        /*0084*/ 	.byte	0x00, 0xf5, 0x21, 0x00


	//----- nvinfo : EIATTR_KPARAM_INFO
	.align		4
.L_155:
        /*0088*/ 	.byte	0x04, 0x17
        /*008a*/ 	.short	(.L_157 - .L_156)
.L_156:
        /*008c*/ 	.word	0x00000000
        /*0090*/ 	.short	0x000a
        /*0092*/ 	.short	0x0050
        /*0094*/ 	.byte	0x00, 0xf5, 0x21, 0x00


	//----- nvinfo : EIATTR_KPARAM_INFO
	.align		4
.L_157:
        /*0098*/ 	.byte	0x04, 0x17
        /*009a*/ 	.short	(.L_159 - .L_158)
.L_158:
        /*009c*/ 	.word	0x00000000
        /*00a0*/ 	.short	0x0009
        /*00a2*/ 	.short	0x0048
        /*00a4*/ 	.byte	0x00, 0xf5, 0x21, 0x00


	//----- nvinfo : EIATTR_KPARAM_INFO
	.align		4
.L_159:
        /*00a8*/ 	.byte	0x04, 0x17
        /*00aa*/ 	.short	(.L_161 - .L_160)
.L_160:
        /*00ac*/ 	.word	0x00000000
        /*00b0*/ 	.short	0x0008
        /*00b2*/ 	.short	0x0040
        /*00b4*/ 	.byte	0x00, 0xf5, 0x21, 0x00


	//----- nvinfo : EIATTR_KPARAM_INFO
	.align		4
.L_161:
        /*00b8*/ 	.byte	0x04, 0x17
        /*00ba*/ 	.short	(.L_163 - .L_162)
.L_162:
        /*00bc*/ 	.word	0x00000000
        /*00c0*/ 	.short	0x0007
        /*00c2*/ 	.short	0x0038
        /*00c4*/ 	.byte	0x00, 0xf5, 0x21, 0x00


	//----- nvinfo : EIATTR_KPARAM_INFO
	.align		4
.L_163:
        /*00c8*/ 	.byte	0x04, 0x17
        /*00ca*/ 	.short	(.L_165 - .L_164)
.L_164:
        /*00cc*/ 	.word	0x00000000
        /*00d0*/ 	.short	0x0006
        /*00d2*/ 	.short	0x0030
        /*00d4*/ 	.byte	0x00, 0xf5, 0x21, 0x00


	//----- nvinfo : EIATTR_KPARAM_INFO
	.align		4
.L_165:
        /*00d8*/ 	.byte	0x04, 0x17
        /*00da*/ 	.short	(.L_167 - .L_166)
.L_166:
        /*00dc*/ 	.word	0x00000000
        /*00e0*/ 	.short	0x0005
        /*00e2*/ 	.short	0x0028
        /*00e4*/ 	.byte	0x00, 0xf5, 0x21, 0x00


	//----- nvinfo : EIATTR_KPARAM_INFO
	.align		4
.L_167:
        /*00e8*/ 	.byte	0x04, 0x17
        /*00ea*/ 	.short	(.L_169 - .L_168)
.L_168:
        /*00ec*/ 	.word	0x00000000
        /*00f0*/ 	.short	0x0004
        /*00f2*/ 	.short	0x0020
        /*00f4*/ 	.byte	0x00, 0xf5, 0x21, 0x00


	//----- nvinfo : EIATTR_KPARAM_INFO
	.align		4
.L_169:
        /*00f8*/ 	.byte	0x04, 0x17
        /*00fa*/ 	.short	(.L_171 - .L_170)
.L_170:
        /*00fc*/ 	.word	0x00000000
        /*0100*/ 	.short	0x0003
        /*0102*/ 	.short	0x0018
        /*0104*/ 	.byte	0x00, 0xf5, 0x21, 0x00


	//----- nvinfo : EIATTR_KPARAM_INFO
	.align		4
.L_171:
        /*0108*/ 	.byte	0x04, 0x17
        /*010a*/ 	.short	(.L_173 - .L_172)
.L_172:
        /*010c*/ 	.word	0x00000000
        /*0110*/ 	.short	0x0002
        /*0112*/ 	.short	0x0010
        /*0114*/ 	.byte	0x00, 0xf5, 0x21, 0x00


	//----- nvinfo : EIATTR_KPARAM_INFO
	.align		4
.L_173:
        /*0118*/ 	.byte	0x04, 0x17
        /*011a*/ 	.short	(.L_175 - .L_174)
.L_174:
        /*011c*/ 	.word	0x00000000
        /*0120*/ 	.short	0x0001
        /*0122*/ 	.short	0x0008
        /*0124*/ 	.byte	0x00, 0xf5, 0x21, 0x00


	//----- nvinfo : EIATTR_KPARAM_INFO
	.align		4
.L_175:
        /*0128*/ 	.byte	0x04, 0x17
        /*012a*/ 	.short	(.L_177 - .L_176)
.L_176:
        /*012c*/ 	.word	0x00000000
        /*0130*/ 	.short	0x0000
        /*0132*/ 	.short	0x0000
        /*0134*/ 	.byte	0x00, 0xf0, 0x11, 0x00


	//----- nvinfo : EIATTR_SPARSE_MMA_MASK
	.align		4
.L_177:
        /*0138*/ 	.byte	0x03, 0x50
        /*013a*/ 	.short	0x0000


	//----- nvinfo : EIATTR_MAXREG_COUNT
	.align		4
        /*013c*/ 	.byte	0x03, 0x1b
        /*013e*/ 	.short	0x00ff


	//----- nvinfo : EIATTR_EXTERNS
	.align		4
        /*0140*/ 	.byte	0x04, 0x0f
        /*0142*/ 	.short	(.L_179 - .L_178)


	//   ....[0]....
	.align		4
.L_178:
        /*0144*/ 	.word	index@(vprintf)


	//----- nvinfo : EIATTR_MERCURY_ISA_VERSION
	.align		4
.L_179:
        /*0148*/ 	.byte	0x03, 0x5f
        /*014a*/ 	.short	0x0101


	//----- nvinfo : EIATTR_VRC_CTA_INIT_COUNT
	.align		4
        /*014c*/ 	.byte	0x02, 0x4a
	.zero		1
	.zero		1


	//----- nvinfo : EIATTR_SYSCALL_OFFSETS
	.align		4
        /*0150*/ 	.byte	0x04, 0x46
        /*0152*/ 	.short	(.L_181 - .L_180)


	//   ....[0]....
.L_180:
        /*0154*/ 	.word	0x00000600


	//----- nvinfo : EIATTR_EXIT_INSTR_OFFSETS
	.align		4
.L_181:
        /*0158*/ 	.byte	0x04, 0x1c
        /*015a*/ 	.short	(.L_183 - .L_182)


	//   ....[0]....
.L_182:
        /*015c*/ 	.word	0x000002b0


	//   ....[1]....
        /*0160*/ 	.word	0x000006a0


	//----- nvinfo : EIATTR_CRS_STACK_SIZE
	.align		4
.L_183:
        /*0164*/ 	.byte	0x04, 0x1e
        /*0166*/ 	.short	(.L_185 - .L_184)
.L_184:
        /*0168*/ 	.word	0x00000000


	//----- nvinfo : EIATTR_CBANK_PARAM_SIZE
	.align		4
.L_185:
        /*016c*/ 	.byte	0x03, 0x19
        /*016e*/ 	.short	0x0098


	//----- nvinfo : EIATTR_PARAM_CBANK
	.align		4
        /*0170*/ 	.byte	0x04, 0x0a
        /*0172*/ 	.short	(.L_187 - .L_186)
	.align		4
.L_186:
        /*0174*/ 	.word	index@(.nv.constant0._Z29count_single_item_s_candidateiPiS_S_S_S_S_S_S_S_S_S_S_S_S_S_S_S_S_)
        /*0178*/ 	.short	0x0380
        /*017a*/ 	.short	0x0098


	//----- nvinfo : EIATTR_SW_WAR
	.align		4
.L_187:
        /*017c*/ 	.byte	0x04, 0x36
        /*017e*/ 	.short	(.L_189 - .L_188)
.L_188:
        /*0180*/ 	.word	0x00000008
.L_189:


//--------------------- .nv.info._Z23count_chain_offset_sizePiS_S_S_S_S_S_S_S_ --------------------------
	.section	.nv.info._Z23count_chain_offset_sizePiS_S_S_S_S_S_S_S_,"",@"SHT_CUDA_INFO"
	.sectionflags	@""
	.align	4


	//----- nvinfo : EIATTR_CUDA_API_VERSION
	.align		4
        /*0000*/ 	.byte	0x04, 0x37
        /*0002*/ 	.short	(.L_191 - .L_190)
.L_190:
        /*0004*/ 	.word	0x00000082


	//----- nvinfo : EIATTR_KPARAM_INFO
	.align		4
.L_191:
        /*0008*/ 	.byte	0x04, 0x17
        /*000a*/ 	.short	(.L_193 - .L_192)
.L_192:
        /*000c*/ 	.word	0x00000000
        /*0010*/ 	.short	0x0008
        /*0012*/ 	.short	0x0040
        /*0014*/ 	.byte	0x00, 0xf5, 0x21, 0x00


	//----- nvinfo : EIATTR_KPARAM_INFO
	.align		4
.L_193:
        /*0018*/ 	.byte	0x04, 0x17
        /*001a*/ 	.short	(.L_195 - .L_194)
.L_194:
        /*001c*/ 	.word	0x00000000
        /*0020*/ 	.short	0x0007
        /*0022*/ 	.short	0x0038
        /*0024*/ 	.byte	0x00, 0xf5, 0x21, 0x00


	//----- nvinfo : EIATTR_KPARAM_INFO
	.align		4
.L_195:
        /*0028*/ 	.byte	0x04, 0x17
        /*002a*/ 	.short	(.L_197 - .L_196)
.L_196:
        /*002c*/ 	.word	0x00000000
        /*0030*/ 	.short	0x0006
        /*0032*/ 	.short	0x0030
        /*0034*/ 	.byte	0x00, 0xf5, 0x21, 0x00


	//----- nvinfo : EIATTR_KPARAM_INFO
	.align		4
.L_197:
        /*0038*/ 	.byte	0x04, 0x17
        /*003a*/ 	.short	(.L_199 - .L_198)
.L_198:
        /*003c*/ 	.word	0x00000000
        /*0040*/ 	.short	0x0005
        /*0042*/ 	.short	0x0028
        /*0044*/ 	.byte	0x00, 0xf5, 0x21, 0x00


	//----- nvinfo : EIATTR_KPARAM_INFO
	.align		4
.L_199:
        /*0048*/ 	.byte	0x04, 0x17
        /*004a*/ 	.short	(.L_201 - .L_200)
.L_200:
        /*004c*/ 	.word	0x00000000
        /*0050*/ 	.short	0x0004
        /*0052*/ 	.short	0x0020
        /*0054*/ 	.byte	0x00, 0xf5, 0x21, 0x00


	//----- nvinfo : EIATTR_KPARAM_INFO
	.align		4
.L_201:
        /*0058*/ 	.byte	0x04, 0x17
        /*005a*/ 	.short	(.L_203 - .L_202)
.L_202:
        /*005c*/ 	.word	0x00000000
        /*0060*/ 	.short	0x0003
        /*0062*/ 	.short	0x0018
        /*0064*/ 	.byte	0x00, 0xf5, 0x21, 0x00


	//----- nvinfo : EIATTR_KPARAM_INFO
	.align		4
.L_203:
        /*0068*/ 	.byte	0x04, 0x17
        /*006a*/ 	.short	(.L_205 - .L_204)
.L_204:
        /*006c*/ 	.word	0x00000000
        /*0070*/ 	.short	0x0002
        /*0072*/ 	.short	0x0010
        /*0074*/ 	.byte	0x00, 0xf5, 0x21, 0x00


	//----- nvinfo : EIATTR_KPARAM_INFO
	.align		4
.L_205:
        /*0078*/ 	.byte	0x04, 0x17
        /*007a*/ 	.short	(.L_207 - .L_206)
.L_206:
        /*007c*/ 	.word	0x00000000
        /*0080*/ 	.short	0x0001
        /*0082*/ 	.short	0x0008
        /*0084*/ 	.byte	0x00, 0xf5, 0x21, 0x00


	//----- nvinfo : EIATTR_KPARAM_INFO
	.align		4
.L_207:
        /*0088*/ 	.byte	0x04, 0x17
        /*008a*/ 	.short	(.L_209 - .L_208)
.L_208:
        /*008c*/ 	.word	0x00000000
        /*0090*/ 	.short	0x0000
        /*0092*/ 	.short	0x0000
        /*0094*/ 	.byte	0x00, 0xf5, 0x21, 0x00


	//----- nvinfo : EIATTR_SPARSE_MMA_MASK
	.align		4
.L_209:
        /*0098*/ 	.byte	0x03, 0x50
        /*009a*/ 	.short	0x0000


	//----- nvinfo : EIATTR_MAXREG_COUNT
	.align		4
        /*009c*/ 	.byte	0x03, 0x1b
        /*009e*/ 	.short	0x00ff


	//----- nvinfo : EIATTR_NUM_BARRIERS
	.align		4
        /*00a0*/ 	.byte	0x02, 0x4c
        /*00a2*/ 	.byte	0x01
	.zero		1


	//----- nvinfo : EIATTR_MERCURY_ISA_VERSION
	.align		4
        /*00a4*/ 	.byte	0x03, 0x5f
        /*00a6*/ 	.short	0x0101


	//----- nvinfo : EIATTR_VRC_CTA_INIT_COUNT
	.align		4
        /*00a8*/ 	.byte	0x02, 0x4a
	.zero		1
	.zero		1


	//----- nvinfo : EIATTR_EXIT_INSTR_OFFSETS
	.align		4
        /*00ac*/ 	.byte	0x04, 0x1c
        /*00ae*/ 	.short	(.L_211 - .L_210)


	//   ....[0]....
.L_210:
        /*00b0*/ 	.word	0x000003e0


	//   ....[1]....
        /*00b4*/ 	.word	0x000004b0


	//----- nvinfo : EIATTR_CRS_STACK_SIZE
	.align		4
.L_211:
        /*00b8*/ 	.byte	0x04, 0x1e
        /*00ba*/ 	.short	(.L_213 - .L_212)
.L_212:
        /*00bc*/ 	.word	0x00000000


	//----- nvinfo : EIATTR_CBANK_PARAM_SIZE
	.align		4
.L_213:
        /*00c0*/ 	.byte	0x03, 0x19
        /*00c2*/ 	.short	0x0048


	//----- nvinfo : EIATTR_PARAM_CBANK
	.align		4
        /*00c4*/ 	.byte	0x04, 0x0a
        /*00c6*/ 	.short	(.L_215 - .L_214)
	.align		4
.L_214:
        /*00c8*/ 	.word	index@(.nv.constant0._Z23count_chain_offset_sizePiS_S_S_S_S_S_S_S_)
        /*00cc*/ 	.short	0x0380
        /*00ce*/ 	.short	0x0048


	//----- nvinfo : EIATTR_SW_WAR
	.align		4
.L_215:
        /*00d0*/ 	.byte	0x04, 0x36
        /*00d2*/ 	.short	(.L_217 - .L_216)
.L_216:
        /*00d4*/ 	.word	0x00000008
.L_217:


//--------------------- .nv.info._Z10reduce_maxPiS_i --------------------------
	.section	.nv.info._Z10reduce_maxPiS_i,"",@"SHT_CUDA_INFO"
	.sectionflags	@""
	.align	4


	//----- nvinfo : EIATTR_CUDA_API_VERSION
	.align		4
        /*0000*/ 	.byte	0x04, 0x37
        /*0002*/ 	.short	(.L_219 - .L_218)
.L_218:
        /*0004*/ 	.word	0x00000082


	//----- nvinfo : EIATTR_KPARAM_INFO
	.align		4
.L_219:
        /*0008*/ 	.byte	0x04, 0x17
        /*000a*/ 	.short	(.L_221 - .L_220)
.L_220:
        /*000c*/ 	.word	0x00000000
        /*0010*/ 	.short	0x0002
        /*0012*/ 	.short	0x0010
        /*0014*/ 	.byte	0x00, 0xf0, 0x11, 0x00


	//----- nvinfo : EIATTR_KPARAM_INFO
	.align		4
.L_221:
        /*0018*/ 	.byte	0x04, 0x17
        /*001a*/ 	.short	(.L_223 - .L_222)
.L_222:
        /*001c*/ 	.word	0x00000000
        /*0020*/ 	.short	0x0001
        /*0022*/ 	.short	0x0008
        /*0024*/ 	.byte	0x00, 0xf5, 0x21, 0x00


	//----- nvinfo : EIATTR_KPARAM_INFO
	.align		4
.L_223:
        /*0028*/ 	.byte	0x04, 0x17
        /*002a*/ 	.short	(.L_225 - .L_224)
.L_224:
        /*002c*/ 	.word	0x00000000
        /*0030*/ 	.short	0x0000
        /*0032*/ 	.short	0x0000
        /*0034*/ 	.byte	0x00, 0xf5, 0x21, 0x00


	//----- nvinfo : EIATTR_SPARSE_MMA_MASK
	.align		4
.L_225:
        /*0038*/ 	.byte	0x03, 0x50
        /*003a*/ 	.short	0x0000


	//----- nvinfo : EIATTR_MAXREG_COUNT
	.align		4
        /*003c*/ 	.byte	0x03, 0x1b
        /*003e*/ 	.short	0x00ff


	//----- nvinfo : EIATTR_NUM_BARRIERS
	.align		4
        /*0040*/ 	.byte	0x02, 0x4c
        /*0042*/ 	.byte	0x01
	.zero		1


	//----- nvinfo : EIATTR_MERCURY_ISA_VERSION
	.align		4
        /*0044*/ 	.byte	0x03, 0x5f
        /*0046*/ 	.short	0x0101


	//----- nvinfo : EIATTR_VRC_CTA_INIT_COUNT
	.align		4
        /*0048*/ 	.byte	0x02, 0x4a
	.zero		1
	.zero		1


	//----- nvinfo : EIATTR_EXIT_INSTR_OFFSETS
	.align		4
        /*004c*/ 	.byte	0x04, 0x1c
        /*004e*/ 	.short	(.L_227 - .L_226)


	//   ....[0]....
.L_226:
        /*0050*/ 	.word	0x00000210


	//   ....[1]....
        /*0054*/ 	.word	0x00000290


	//----- nvinfo : EIATTR_CBANK_PARAM_SIZE
	.align		4
.L_227:
        /*0058*/ 	.byte	0x03, 0x19
        /*005a*/ 	.short	0x0014


	//----- nvinfo : EIATTR_PARAM_CBANK
	.align		4
        /*005c*/ 	.byte	0x04, 0x0a
        /*005e*/ 	.short	(.L_229 - .L_228)
	.align		4
.L_228:
        /*0060*/ 	.word	index@(.nv.constant0._Z10reduce_maxPiS_i)
        /*0064*/ 	.short	0x0380
        /*0066*/ 	.short	0x0014


	//----- nvinfo : EIATTR_SW_WAR
	.align		4
.L_229:
        /*0068*/ 	.byte	0x04, 0x36
        /*006a*/ 	.short	(.L_231 - .L_230)
.L_230:
        /*006c*/ 	.word	0x00000008
.L_231:


//--------------------- .nv.info._Z23count_chain_memory_sizePiS_S_iS_S_S_S_S_S_S_ --------------------------
	.section	.nv.info._Z23count_chain_memory_sizePiS_S_iS_S_S_S_S_S_S_,"",@"SHT_CUDA_INFO"
	.sectionflags	@""
	.align	4


	//----- nvinfo : EIATTR_CUDA_API_VERSION
	.align		4
        /*0000*/ 	.byte	0x04, 0x37
        /*0002*/ 	.short	(.L_233 - .L_232)
.L_232:
        /*0004*/ 	.word	0x00000082


	//----- nvinfo : EIATTR_KPARAM_INFO
	.align		4
.L_233:
        /*0008*/ 	.byte	0x04, 0x17
        /*000a*/ 	.short	(.L_235 - .L_234)
.L_234:
        /*000c*/ 	.word	0x00000000
        /*0010*/ 	.short	0x000a
        /*0012*/ 	.short	0x0050
        /*0014*/ 	.byte	0x00, 0xf5, 0x21, 0x00


	//----- nvinfo : EIATTR_KPARAM_INFO
	.align		4
.L_235:
        /*0018*/ 	.byte	0x04, 0x17
        /*001a*/ 	.short	(.L_237 - .L_236)
.L_236:
        /*001c*/ 	.word	0x00000000
        /*0020*/ 	.short	0x0009
        /*0022*/ 	.short	0x0048
        /*0024*/ 	.byte	0x00, 0xf5, 0x21, 0x00


	//----- nvinfo : EIATTR_KPARAM_INFO
	.align		4
.L_237:
        /*0028*/ 	.byte	0x04, 0x17
        /*002a*/ 	.short	(.L_239 - .L_238)
.L_238:
        /*002c*/ 	.word	0x00000000
        /*0030*/ 	.short	0x0008
        /*0032*/ 	.short	0x0040
        /*0034*/ 	.byte	0x00, 0xf5, 0x21, 0x00


	//----- nvinfo : EIATTR_KPARAM_INFO
	.align		4
.L_239:
        /*0038*/ 	.byte	0x04, 0x17
        /*003a*/ 	.short	(.L_241 - .L_240)
.L_240:
        /*003c*/ 	.word	0x00000000
        /*0040*/ 	.short	0x0007
        /*0042*/ 	.short	0x0038
        /*0044*/ 	.byte	0x00, 0xf5, 0x21, 0x00


	//----- nvinfo : EIATTR_KPARAM_INFO
	.align		4
.L_241:
        /*0048*/ 	.byte	0x04, 0x17
        /*004a*/ 	.short	(.L_243 - .L_242)
.L_242:
        /*004c*/ 	.word	0x00000000
        /*0050*/ 	.short	0x0006
        /*0052*/ 	.short	0x0030
        /*0054*/ 	.byte	0x00, 0xf5, 0x21, 0x00


	//----- nvinfo : EIATTR_KPARAM_INFO
	.align		4
.L_243:
        /*0058*/ 	.byte	0x04, 0x17
        /*005a*/ 	.short	(.L_245 - .L_244)
.L_244:
        /*005c*/ 	.word	0x00000000
        /*0060*/ 	.short	0x0005
        /*0062*/ 	.short	0x0028
        /*0064*/ 	.byte	0x00, 0xf5, 0x21, 0x00


	//----- nvinfo : EIATTR_KPARAM_INFO
	.align		4
.L_245:
        /*0068*/ 	.byte	0x04, 0x17
        /*006a*/ 	.short	(.L_247 - .L_246)
.L_246:
        /*006c*/ 	.word	0x00000000
        /*0070*/ 	.short	0x0004
        /*0072*/ 	.short	0x0020
        /*0074*/ 	.byte	0x00, 0xf5, 0x21, 0x00


	//----- nvinfo : EIATTR_KPARAM_INFO
	.align		4
.L_247:
        /*0078*/ 	.byte	0x04, 0x17
        /*007a*/ 	.short	(.L_249 - .L_248)
.L_248:
        /*007c*/ 	.word	0x00000000
        /*0080*/ 	.short	0x0003
        /*0082*/ 	.short	0x0018
        /*0084*/ 	.byte	0x00, 0xf0, 0x11, 0x00


	//----- nvinfo : EIATTR_KPARAM_INFO
	.align		4
.L_249:
        /*0088*/ 	.byte	0x04, 0x17
        /*008a*/ 	.short	(.L_251 - .L_250)
.L_250:
        /*008c*/ 	.word	0x00000000
        /*0090*/ 	.short	0x0002
        /*0092*/ 	.short	0x0010
        /*0094*/ 	.byte	0x00, 0xf5, 0x21, 0x00


	//----- nvinfo : EIATTR_KPARAM_INFO
	.align		4
.L_251:
        /*0098*/ 	.byte	0x04, 0x17
        /*009a*/ 	.short	(.L_253 - .L_252)
.L_252:
        /*009c*/ 	.word	0x00000000
        /*00a0*/ 	.short	0x0001
        /*00a2*/ 	.short	0x0008
        /*00a4*/ 	.byte	0x00, 0xf5, 0x21, 0x00


	//----- nvinfo : EIATTR_KPARAM_INFO
	.align		4
.L_253:
        /*00a8*/ 	.byte	0x04, 0x17
        /*00aa*/ 	.short	(.L_255 - .L_254)
.L_254:
        /*00ac*/ 	.word	0x00000000
        /*00b0*/ 	.short	0x0000
        /*00b2*/ 	.short	0x0000
        /*00b4*/ 	.byte	0x00, 0xf5, 0x21, 0x00


	//----- nvinfo : EIATTR_SPARSE_MMA_MASK
	.align		4
.L_255:
        /*00b8*/ 	.byte	0x03, 0x50
        /*00ba*/ 	.short	0x0000


	//----- nvinfo : EIATTR_MAXREG_COUNT
	.align		4
        /*00bc*/ 	.byte	0x03, 0x1b
        /*00be*/ 	.short	0x00ff


	//----- nvinfo : EIATTR_NUM_BARRIERS
	.align		4
        /*00c0*/ 	.byte	0x02, 0x4c
        /*00c2*/ 	.byte	0x01
	.zero		1


	//----- nvinfo : EIATTR_MERCURY_ISA_VERSION
	.align		4
        /*00c4*/ 	.byte	0x03, 0x5f
        /*00c6*/ 	.short	0x0101


	//----- nvinfo : EIATTR_VRC_CTA_INIT_COUNT
	.align		4
        /*00c8*/ 	.byte	0x02, 0x4a
	.zero		1
	.zero		1


	//----- nvinfo : EIATTR_EXIT_INSTR_OFFSETS
	.align		4
        /*00cc*/ 	.byte	0x04, 0x1c
        /*00ce*/ 	.short	(.L_257 - .L_256)


	//   ....[0]....
.L_256:
        /*00d0*/ 	.word	0x00000440


	//   ....[1]....
        /*00d4*/ 	.word	0x000004c0


	//----- nvinfo : EIATTR_CRS_STACK_SIZE
	.align		4
.L_257:
        /*00d8*/ 	.byte	0x04, 0x1e
        /*00da*/ 	.short	(.L_259 - .L_258)
.L_258:
        /*00dc*/ 	.word	0x00000000


	//----- nvinfo : EIATTR_CBANK_PARAM_SIZE
	.align		4
.L_259:
        /*00e0*/ 	.byte	0x03, 0x19
        /*00e2*/ 	.short	0x0058


	//----- nvinfo : EIATTR_PARAM_CBANK
	.align		4
        /*00e4*/ 	.byte	0x04, 0x0a
        /*00e6*/ 	.short	(.L_261 - .L_260)
	.align		4
.L_260:
        /*00e8*/ 	.word	index@(.nv.constant0._Z23count_chain_memory_sizePiS_S_iS_S_S_S_S_S_S_)
        /*00ec*/ 	.short	0x0380
        /*00ee*/ 	.short	0x0058


	//----- nvinfo : EIATTR_SW_WAR
	.align		4
.L_261:
        /*00f0*/ 	.byte	0x04, 0x36
        /*00f2*/ 	.short	(.L_263 - .L_262)
.L_262:
        /*00f4*/ 	.word	0x00000008
.L_263:


//--------------------- .nv.info._Z5test2PiS_S_S_S_iS_S_S_ --------------------------
	.section	.nv.info._Z5test2PiS_S_S_S_iS_S_S_,"",@"SHT_CUDA_INFO"
	.sectionflags	@""
	.align	4


	//----- nvinfo : EIATTR_CUDA_API_VERSION
	.align		4
        /*0000*/ 	.byte	0x04, 0x37
        /*0002*/ 	.short	(.L_265 - .L_264)
.L_264:
        /*0004*/ 	.word	0x00000082


	//----- nvinfo : EIATTR_KPARAM_INFO
	.align		4
.L_265:
        /*0008*/ 	.byte	0x04, 0x17
        /*000a*/ 	.short	(.L_267 - .L_266)
.L_266:
        /*000c*/ 	.word	0x00000000
        /*0010*/ 	.short	0x0008
        /*0012*/ 	.short	0x0040
        /*0014*/ 	.byte	0x00, 0xf5, 0x21, 0x00


	//----- nvinfo : EIATTR_KPARAM_INFO
	.align		4
.L_267:
        /*0018*/ 	.byte	0x04, 0x17
        /*001a*/ 	.short	(.L_269 - .L_268)
.L_268:
        /*001c*/ 	.word	0x00000000
        /*0020*/ 	.short	0x0007
        /*0022*/ 	.short	0x0038
        /*0024*/ 	.byte	0x00, 0xf5, 0x21, 0x00


	//----- nvinfo : EIATTR_KPARAM_INFO
	.align		4
.L_269:
        /*0028*/ 	.byte	0x04, 0x17
        /*002a*/ 	.short	(.L_271 - .L_270)
.L_270:
        /*002c*/ 	.word	0x00000000
        /*0030*/ 	.short	0x0006
        /*0032*/ 	.short	0x0030
        /*0034*/ 	.byte	0x00, 0xf5, 0x21, 0x00


	//----- nvinfo : EIATTR_KPARAM_INFO
	.align		4
.L_271:
        /*0038*/ 	.byte	0x04, 0x17
        /*003a*/ 	.short	(.L_273 - .L_272)
.L_272:
        /*003c*/ 	.word	0x00000000
        /*0040*/ 	.short	0x0005
        /*0042*/ 	.short	0x0028
        /*0044*/ 	.byte	0x00, 0xf0, 0x11, 0x00


	//----- nvinfo : EIATTR_KPARAM_INFO
	.align		4
.L_273:
        /*0048*/ 	.byte	0x04, 0x17
        /*004a*/ 	.short	(.L_275 - .L_274)
.L_274:
        /*004c*/ 	.word	0x00000000
        /*0050*/ 	.short	0x0004
        /*0052*/ 	.short	0x0020
        /*0054*/ 	.byte	0x00, 0xf5, 0x21, 0x00


	//----- nvinfo : EIATTR_KPARAM_INFO
	.align		4
.L_275:
        /*0058*/ 	.byte	0x04, 0x17
        /*005a*/ 	.short	(.L_277 - .L_276)
.L_276:
        /*005c*/ 	.word	0x00000000
        /*0060*/ 	.short	0x0003
        /*0062*/ 	.short	0x0018
        /*0064*/ 	.byte	0x00, 0xf5, 0x21, 0x00


	//----- nvinfo : EIATTR_KPARAM_INFO
	.align		4
.L_277:
        /*0068*/ 	.byte	0x04, 0x17
        /*006a*/ 	.short	(.L_279 - .L_278)
.L_278:
        /*006c*/ 	.word	0x00000000
        /*0070*/ 	.short	0x0002
        /*0072*/ 	.short	0x0010
        /*0074*/ 	.byte	0x00, 0xf5, 0x21, 0x00


	//----- nvinfo : EIATTR_KPARAM_INFO
	.align		4
.L_279:
        /*0078*/ 	.byte	0x04, 0x17
        /*007a*/ 	.short	(.L_281 - .L_280)
.L_280:
        /*007c*/ 	.word	0x00000000
        /*0080*/ 	.short	0x0001
        /*0082*/ 	.short	0x0008
        /*0084*/ 	.byte	0x00, 0xf5, 0x21, 0x00


	//----- nvinfo : EIATTR_KPARAM_INFO
	.align		4
.L_281:
        /*0088*/ 	.byte	0x04, 0x17
        /*008a*/ 	.short	(.L_283 - .L_282)
.L_282:
        /*008c*/ 	.word	0x00000000
        /*0090*/ 	.short	0x0000
        /*0092*/ 	.short	0x0000
        /*0094*/ 	.byte	0x00, 0xf5, 0x21, 0x00


	//----- nvinfo : EIATTR_SPARSE_MMA_MASK
	.align		4
.L_283:
        /*0098*/ 	.byte	0x03, 0x50
        /*009a*/ 	.short	0x0000


	//----- nvinfo : EIATTR_MAXREG_COUNT
	.align		4
        /*009c*/ 	.byte	0x03, 0x1b
        /*009e*/ 	.short	0x00ff


	//----- nvinfo : EIATTR_EXTERNS
	.align		4
        /*00a0*/ 	.byte	0x04, 0x0f
        /*00a2*/ 	.short	(.L_285 - .L_284)


	//   ....[0]....
	.align		4
.L_284:
        /*00a4*/ 	.word	index@(vprintf)


	//----- nvinfo : EIATTR_MERCURY_ISA_VERSION
	.align		4
.L_285:
        /*00a8*/ 	.byte	0x03, 0x5f
        /*00aa*/ 	.short	0x0101


	//----- nvinfo : EIATTR_VRC_CTA_INIT_COUNT
	.align		4
        /*00ac*/ 	.byte	0x02, 0x4a
	.zero		1
	.zero		1


	//----- nvinfo : EIATTR_SYSCALL_OFFSETS
	.align		4
        /*00b0*/ 	.byte	0x04, 0x46
        /*00b2*/ 	.short	(.L_287 - .L_286)


	//   ....[0]....
.L_286:
        /*00b4*/ 	.word	0x00000390


	//----- nvinfo : EIATTR_EXIT_INSTR_OFFSETS
	.align		4
.L_287:
        /*00b8*/ 	.byte	0x04, 0x1c
        /*00ba*/ 	.short	(.L_289 - .L_288)


	//   ....[0]....
.L_288:
        /*00bc*/ 	.word	0x00000070


	//   ....[1]....
        /*00c0*/ 	.word	0x000004d0


	//----- nvinfo : EIATTR_CRS_STACK_SIZE
	.align		4
.L_289:
        /*00c4*/ 	.byte	0x04, 0x1e
        /*00c6*/ 	.short	(.L_291 - .L_290)
.L_290:
        /*00c8*/ 	.word	0x00000000


	//----- nvinfo : EIATTR_CBANK_PARAM_SIZE
	.align		4
.L_291:
        /*00cc*/ 	.byte	0x03, 0x19
        /*00ce*/ 	.short	0x0048


	//----- nvinfo : EIATTR_PARAM_CBANK
	.align		4
        /*00d0*/ 	.byte	0x04, 0x0a
        /*00d2*/ 	.short	(.L_293 - .L_292)
	.align		4
.L_292:
        /*00d4*/ 	.word	index@(.nv.constant0._Z5test2PiS_S_S_S_iS_S_S_)
        /*00d8*/ 	.short	0x0380
        /*00da*/ 	.short	0x0048


	//----- nvinfo : EIATTR_SW_WAR
	.align		4
.L_293:
        /*00dc*/ 	.byte	0x04, 0x36
        /*00de*/ 	.short	(.L_295 - .L_294)
.L_294:
        /*00e0*/ 	.word	0x00000008
.L_295:


//--------------------- .nv.info._Z5test1PiS_S_S_S_S_i --------------------------
	.section	.nv.info._Z5test1PiS_S_S_S_S_i,"",@"SHT_CUDA_INFO"
	.sectionflags	@""
	.align	4


	//----- nvinfo : EIATTR_CUDA_API_VERSION
	.align		4
        /*0000*/ 	.byte	0x04, 0x37
        /*0002*/ 	.short	(.L_297 - .L_296)
.L_296:
        /*0004*/ 	.word	0x00000082


	//----- nvinfo : EIATTR_KPARAM_INFO
	.align		4
.L_297:
        /*0008*/ 	.byte	0x04, 0x17
        /*000a*/ 	.short	(.L_299 - .L_298)
.L_298:
        /*000c*/ 	.word	0x00000000
        /*0010*/ 	.short	0x0006
        /*0012*/ 	.short	0x0030
        /*0014*/ 	.byte	0x00, 0xf0, 0x11, 0x00


	//----- nvinfo : EIATTR_KPARAM_INFO
	.align		4
.L_299:
        /*0018*/ 	.byte	0x04, 0x17
        /*001a*/ 	.short	(.L_301 - .L_300)
.L_300:
        /*001c*/ 	.word	0x00000000
        /*0020*/ 	.short	0x0005
        /*0022*/ 	.short	0x0028
        /*0024*/ 	.byte	0x00, 0xf5, 0x21, 0x00


	//----- nvinfo : EIATTR_KPARAM_INFO
	.align		4
.L_301:
        /*0028*/ 	.byte	0x04, 0x17
        /*002a*/ 	.short	(.L_303 - .L_302)
.L_302:
        /*002c*/ 	.word	0x00000000
        /*0030*/ 	.short	0x0004
        /*0032*/ 	.short	0x0020
        /*0034*/ 	.byte	0x00, 0xf5, 0x21, 0x00


	//----- nvinfo : EIATTR_KPARAM_INFO
	.align		4
.L_303:
        /*0038*/ 	.byte	0x04, 0x17
        /*003a*/ 	.short	(.L_305 - .L_304)
.L_304:
        /*003c*/ 	.word	0x00000000
        /*0040*/ 	.short	0x0003
        /*0042*/ 	.short	0x0018
        /*0044*/ 	.byte	0x00, 0xf5, 0x21, 0x00


	//----- nvinfo : EIATTR_KPARAM_INFO
	.align		4
.L_305:
        /*0048*/ 	.byte	0x04, 0x17
        /*004a*/ 	.short	(.L_307 - .L_306)
.L_306:
        /*004c*/ 	.word	0x00000000
        /*0050*/ 	.short	0x0002
        /*0052*/ 	.short	0x0010
        /*0054*/ 	.byte	0x00, 0xf5, 0x21, 0x00


	//----- nvinfo : EIATTR_KPARAM_INFO
	.align		4
.L_307:
        /*0058*/ 	.byte	0x04, 0x17
        /*005a*/ 	.short	(.L_309 - .L_308)
.L_308:
        /*005c*/ 	.word	0x00000000
        /*0060*/ 	.short	0x0001
        /*0062*/ 	.short	0x0008
        /*0064*/ 	.byte	0x00, 0xf5, 0x21, 0x00


	//----- nvinfo : EIATTR_KPARAM_INFO
	.align		4
.L_309:
        /*0068*/ 	.byte	0x04, 0x17
        /*006a*/ 	.short	(.L_311 - .L_310)
.L_310:
        /*006c*/ 	.word	0x00000000
        /*0070*/ 	.short	0x0000
        /*0072*/ 	.short	0x0000
        /*0074*/ 	.byte	0x00, 0xf5, 0x21, 0x00


	//----- nvinfo : EIATTR_SPARSE_MMA_MASK
	.align		4
.L_311:
        /*0078*/ 	.byte	0x03, 0x50
        /*007a*/ 	.short	0x0000


	//----- nvinfo : EIATTR_MAXREG_COUNT
	.align		4
        /*007c*/ 	.byte	0x03, 0x1b
        /*007e*/ 	.short	0x00ff


	//----- nvinfo : EIATTR_EXTERNS
	.align		4
        /*0080*/ 	.byte	0x04, 0x0f
        /*0082*/ 	.short	(.L_313 - .L_312)


	//   ....[0]....
	.align		4
.L_312:
        /*0084*/ 	.word	index@(vprintf)


	//----- nvinfo : EIATTR_MERCURY_ISA_VERSION
	.align		4
.L_313:
        /*0088*/ 	.byte	0x03, 0x5f
        /*008a*/ 	.short	0x0101


	//----- nvinfo : EIATTR_VRC_CTA_INIT_COUNT
	.align		4
        /*008c*/ 	.byte	0x02, 0x4a
	.zero		1
	.zero		1


	//----- nvinfo : EIATTR_SYSCALL_OFFSETS
	.align		4
        /*0090*/ 	.byte	0x04, 0x46
        /*0092*/ 	.short	(.L_315 - .L_314)


	//   ....[0]....
.L_314:
        /*0094*/ 	.word	0x00000270


	//   ....[1]....
        /*0098*/ 	.word	0x00000390


	//   ....[2]....
        /*009c*/ 	.word	0x00000490


	//----- nvinfo : EIATTR_EXIT_INSTR_OFFSETS
	.align		4
.L_315:
        /*00a0*/ 	.byte	0x04, 0x1c
        /*00a2*/ 	.short	(.L_317 - .L_316)


	//   ....[0]....
.L_316:
        /*00a4*/ 	.word	0x000004a0


	//----- nvinfo : EIATTR_CRS_STACK_SIZE
	.align		4
.L_317:
        /*00a8*/ 	.byte	0x04, 0x1e
        /*00aa*/ 	.short	(.L_319 - .L_318)
.L_318:
        /*00ac*/ 	.word	0x00000000


	//----- nvinfo : EIATTR_CBANK_PARAM_SIZE
	.align		4
.L_319:
        /*00b0*/ 	.byte	0x03, 0x19
        /*00b2*/ 	.short	0x0034


	//----- nvinfo : EIATTR_PARAM_CBANK
	.align		4
        /*00b4*/ 	.byte	0x04, 0x0a
        /*00b6*/ 	.short	(.L_321 - .L_320)
	.align		4
.L_320:
        /*00b8*/ 	.word	index@(.nv.constant0._Z5test1PiS_S_S_S_S_i)
        /*00bc*/ 	.short	0x0380
        /*00be*/ 	.short	0x0034


	//----- nvinfo : EIATTR_SW_WAR
	.align		4
.L_321:
        /*00c0*/ 	.byte	0x04, 0x36
        /*00c2*/ 	.short	(.L_323 - .L_322)
.L_322:
        /*00c4*/ 	.word	0x00000008
.L_323:


//--------------------- .nv.info._Z4testPPPiiS_S0_S0_ --------------------------
	.section	.nv.info._Z4testPPPiiS_S0_S0_,"",@"SHT_CUDA_INFO"
	.sectionflags	@""
	.align	4


	//----- nvinfo : EIATTR_CUDA_API_VERSION
	.align		4
        /*0000*/ 	.byte	0x04, 0x37
        /*0002*/ 	.short	(.L_325 - .L_324)
.L_324:
        /*0004*/ 	.word	0x00000082


	//----- nvinfo : EIATTR_KPARAM_INFO
	.align		4
.L_325:
        /*0008*/ 	.byte	0x04, 0x17
        /*000a*/ 	.short	(.L_327 - .L_326)
.L_326:
        /*000c*/ 	.word	0x00000000
        /*0010*/ 	.short	0x0004
        /*0012*/ 	.short	0x0020
        /*0014*/ 	.byte	0x00, 0xf5, 0x21, 0x00


	//----- nvinfo : EIATTR_KPARAM_INFO
	.align		4
.L_327:
        /*0018*/ 	.byte	0x04, 0x17
        /*001a*/ 	.short	(.L_329 - .L_328)
.L_328:
        /*001c*/ 	.word	0x00000000
        /*0020*/ 	.short	0x0003
        /*0022*/ 	.short	0x0018
        /*0024*/ 	.byte	0x00, 0xf5, 0x21, 0x00


	//----- nvinfo : EIATTR_KPARAM_INFO
	.align		4
.L_329:
        /*0028*/ 	.byte	0x04, 0x17
        /*002a*/ 	.short	(.L_331 - .L_330)
.L_330:
        /*002c*/ 	.word	0x00000000
        /*0030*/ 	.short	0x0002
        /*0032*/ 	.short	0x0010
        /*0034*/ 	.byte	0x00, 0xf5, 0x21, 0x00


	//----- nvinfo : EIATTR_KPARAM_INFO
	.align		4
.L_331:
        /*0038*/ 	.byte	0x04, 0x17
        /*003a*/ 	.short	(.L_333 - .L_332)
.L_332:
        /*003c*/ 	.word	0x00000000
        /*0040*/ 	.short	0x0001
        /*0042*/ 	.short	0x0008
        /*0044*/ 	.byte	0x00, 0xf0, 0x11, 0x00


	//----- nvinfo : EIATTR_KPARAM_INFO
	.align		4
.L_333:
        /*0048*/ 	.byte	0x04, 0x17
        /*004a*/ 	.short	(.L_335 - .L_334)
.L_334:
        /*004c*/ 	.word	0x00000000
        /*0050*/ 	.short	0x0000
        /*0052*/ 	.short	0x0000
        /*0054*/ 	.byte	0x00, 0xf5, 0x21, 0x00


	//----- nvinfo : EIATTR_SPARSE_MMA_MASK
	.align		4
.L_335:
        /*0058*/ 	.byte	0x03, 0x50
        /*005a*/ 	.short	0x0000


	//----- nvinfo : EIATTR_MAXREG_COUNT
	.align		4
        /*005c*/ 	.byte	0x03, 0x1b
        /*005e*/ 	.short	0x00ff


	//----- nvinfo : EIATTR_EXTERNS
	.align		4
        /*0060*/ 	.byte	0x04, 0x0f
        /*0062*/ 	.short	(.L_337 - .L_336)


	//   ....[0]....
	.align		4
.L_336:
        /*0064*/ 	.word	index@(vprintf)


	//----- nvinfo : EIATTR_MERCURY_ISA_VERSION
	.align		4
.L_337:
        /*0068*/ 	.byte	0x03, 0x5f
        /*006a*/ 	.short	0x0101


	//----- nvinfo : EIATTR_VRC_CTA_INIT_COUNT
	.align		4
        /*006c*/ 	.byte	0x02, 0x4a
	.zero		1
	.zero		1


	//----- nvinfo : EIATTR_SYSCALL_OFFSETS
	.align		4
        /*0070*/ 	.byte	0x04, 0x46
        /*0072*/ 	.short	(.L_339 - .L_338)


	//   ....[0]....
.L_338:
        /*0074*/ 	.word	0x00000140


	//   ....[1]....
        /*0078*/ 	.word	0x000002e0


	//   ....[2]....
        /*007c*/ 	.word	0x00000460


	//   ....[3]....
        /*0080*/ 	.word	0x00000570


	//----- nvinfo : EIATTR_EXIT_INSTR_OFFSETS
	.align		4
.L_339:
        /*0084*/ 	.byte	0x04, 0x1c
        /*0086*/ 	.short	(.L_341 - .L_340)


	//   ....[0]....
.L_340:
        /*0088*/ 	.word	0x00000070


	//   ....[1]....
        /*008c*/ 	.word	0x00000610


	//----- nvinfo : EIATTR_CRS_STACK_SIZE
	.align		4
.L_341:
        /*0090*/ 	.byte	0x04, 0x1e
        /*0092*/ 	.short	(.L_343 - .L_342)
.L_342:
        /*0094*/ 	.word	0x00000000


	//----- nvinfo : EIATTR_CBANK_PARAM_SIZE
	.align		4
.L_343:
        /*0098*/ 	.byte	0x03, 0x19
        /*009a*/ 	.short	0x0028


	//----- nvinfo : EIATTR_PARAM_CBANK
	.align		4
        /*009c*/ 	.byte	0x04, 0x0a
        /*009e*/ 	.short	(.L_345 - .L_344)
	.align		4
.L_344:
        /*00a0*/ 	.word	index@(.nv.constant0._Z4testPPPiiS_S0_S0_)
        /*00a4*/ 	.short	0x0380
        /*00a6*/ 	.short	0x0028


	//----- nvinfo : EIATTR_SW_WAR
	.align		4
.L_345:
        /*00a8*/ 	.byte	0x04, 0x36
        /*00aa*/ 	.short	(.L_347 - .L_346)
.L_346:
        /*00ac*/ 	.word	0x00000008
.L_347:


//--------------------- .nv.info._Z19Array_add_reductioniPiS_ --------------------------
	.section	.nv.info._Z19Array_add_reductioniPiS_,"",@"SHT_CUDA_INFO"
	.sectionflags	@""
	.align	4


	//----- nvinfo : EIATTR_CUDA_API_VERSION
	.align		4
        /*0000*/ 	.byte	0x04, 0x37
        /*0002*/ 	.short	(.L_349 - .L_348)
.L_348:
        /*0004*/ 	.word	0x00000082


	//----- nvinfo : EIATTR_KPARAM_INFO
	.align		4
.L_349:
        /*0008*/ 	.byte	0x04, 0x17
        /*000a*/ 	.short	(.L_351 - .L_350)
.L_350:
        /*000c*/ 	.word	0x00000000
        /*0010*/ 	.short	0x0002
        /*0012*/ 	.short	0x0010
        /*0014*/ 	.byte	0x00, 0xf5, 0x21, 0x00


	//----- nvinfo : EIATTR_KPARAM_INFO
	.align		4
.L_351:
        /*0018*/ 	.byte	0x04, 0x17
        /*001a*/ 	.short	(.L_353 - .L_352)
.L_352:
        /*001c*/ 	.word	0x00000000
        /*0020*/ 	.short	0x0001
        /*0022*/ 	.short	0x0008
        /*0024*/ 	.byte	0x00, 0xf5, 0x21, 0x00


	//----- nvinfo : EIATTR_KPARAM_INFO
	.align		4
.L_353:
        /*0028*/ 	.byte	0x04, 0x17
        /*002a*/ 	.short	(.L_355 - .L_354)
.L_354:
        /*002c*/ 	.word	0x00000000
        /*0030*/ 	.short	0x0000
        /*0032*/ 	.short	0x0000
        /*0034*/ 	.byte	0x00, 0xf0, 0x11, 0x00


	//----- nvinfo : EIATTR_SPARSE_MMA_MASK
	.align		4
.L_355:
        /*0038*/ 	.byte	0x03, 0x50
        /*003a*/ 	.short	0x0000


	//----- nvinfo : EIATTR_MAXREG_COUNT
	.align		4
        /*003c*/ 	.byte	0x03, 0x1b
        /*003e*/ 	.short	0x00ff


	//----- nvinfo : EIATTR_NUM_BARRIERS
	.align		4
        /*0040*/ 	.byte	0x02, 0x4c
        /*0042*/ 	.byte	0x01
	.zero		1


	//----- nvinfo : EIATTR_MERCURY_ISA_VERSION
	.align		4
        /*0044*/ 	.byte	0x03, 0x5f
        /*0046*/ 	.short	0x0101


	//----- nvinfo : EIATTR_VRC_CTA_INIT_COUNT
	.align		4
        /*0048*/ 	.byte	0x02, 0x4a
	.zero		1
	.zero		1


	//----- nvinfo : EIATTR_EXIT_INSTR_OFFSETS
	.align		4
        /*004c*/ 	.byte	0x04, 0x1c
        /*004e*/ 	.short	(.L_357 - .L_356)


	//   ....[0]....
.L_356:
        /*0050*/ 	.word	0x00000210


	//   ....[1]....
        /*0054*/ 	.word	0x00000290


	//----- nvinfo : EIATTR_CBANK_PARAM_SIZE
	.align		4
.L_357:
        /*0058*/ 	.byte	0x03, 0x19
        /*005a*/ 	.short	0x0018


	//----- nvinfo : EIATTR_PARAM_CBANK
	.align		4
        /*005c*/ 	.byte	0x04, 0x0a
        /*005e*/ 	.short	(.L_359 - .L_358)
	.align		4
.L_358:
        /*0060*/ 	.word	index@(.nv.constant0._Z19Array_add_reductioniPiS_)
        /*0064*/ 	.short	0x0380
        /*0066*/ 	.short	0x0018


	//----- nvinfo : EIATTR_SW_WAR
	.align		4
.L_359:
        /*0068*/ 	.byte	0x04, 0x36
        /*006a*/ 	.short	(.L_361 - .L_360)
.L_360:
        /*006c*/ 	.word	0x00000008
.L_361:


//--------------------- .nv.info._Z10PeuCounteriiPPiS0_S0_S0_S_iS_S_S_ --------------------------
	.section	.nv.info._Z10PeuCounteriiPPiS0_S0_S0_S_iS_S_S_,"",@"SHT_CUDA_INFO"
	.sectionflags	@""
	.align	4


	//----- nvinfo : EIATTR_CUDA_API_VERSION
	.align		4
        /*0000*/ 	.byte	0x04, 0x37
        /*0002*/ 	.short	(.L_363 - .L_362)
.L_362:
        /*0004*/ 	.word	0x00000082


	//----- nvinfo : EIATTR_KPARAM_INFO
	.align		4
.L_363:
        /*0008*/ 	.byte	0x04, 0x17
        /*000a*/ 	.short	(.L_365 - .L_364)
.L_364:
        /*000c*/ 	.word	0x00000000
        /*0010*/ 	.short	0x000a
        /*0012*/ 	.short	0x0048
        /*0014*/ 	.byte	0x00, 0xf5, 0x21, 0x00


	//----- nvinfo : EIATTR_KPARAM_INFO
	.align		4
.L_365:
        /*0018*/ 	.byte	0x04, 0x17
        /*001a*/ 	.short	(.L_367 - .L_366)
.L_366:
        /*001c*/ 	.word	0x00000000
        /*0020*/ 	.short	0x0009
        /*0022*/ 	.short	0x0040
        /*0024*/ 	.byte	0x00, 0xf5, 0x21, 0x00


	//----- nvinfo : EIATTR_KPARAM_INFO
	.align		4
.L_367:
        /*0028*/ 	.byte	0x04, 0x17
        /*002a*/ 	.short	(.L_369 - .L_368)
.L_368:
        /*002c*/ 	.word	0x00000000
        /*0030*/ 	.short	0x0008
        /*0032*/ 	.short	0x0038
        /*0034*/ 	.byte	0x00, 0xf5, 0x21, 0x00


	//----- nvinfo : EIATTR_KPARAM_INFO
	.align		4
.L_369:
        /*0038*/ 	.byte	0x04, 0x17
        /*003a*/ 	.short	(.L_371 - .L_370)
.L_370:
        /*003c*/ 	.word	0x00000000
        /*0040*/ 	.short	0x0007
        /*0042*/ 	.short	0x0030
        /*0044*/ 	.byte	0x00, 0xf0, 0x11, 0x00


	//----- nvinfo : EIATTR_KPARAM_INFO
	.align		4
.L_371:
        /*0048*/ 	.byte	0x04, 0x17
        /*004a*/ 	.short	(.L_373 - .L_372)
.L_372:
        /*004c*/ 	.word	0x00000000
        /*0050*/ 	.short	0x0006
        /*0052*/ 	.short	0x0028
        /*0054*/ 	.byte	0x00, 0xf5, 0x21, 0x00


	//----- nvinfo : EIATTR_KPARAM_INFO
	.align		4
.L_373:
        /*0058*/ 	.byte	0x04, 0x17
        /*005a*/ 	.short	(.L_375 - .L_374)
.L_374:
        /*005c*/ 	.word	0x00000000
        /*0060*/ 	.short	0x0005
        /*0062*/ 	.short	0x0020
        /*0064*/ 	.byte	0x00, 0xf5, 0x21, 0x00


	//----- nvinfo : EIATTR_KPARAM_INFO
	.align		4
.L_375:
        /*0068*/ 	.byte	0x04, 0x17
        /*006a*/ 	.short	(.L_377 - .L_376)
.L_376:
        /*006c*/ 	.word	0x00000000
        /*0070*/ 	.short	0x0004
        /*0072*/ 	.short	0x0018
        /*0074*/ 	.byte	0x00, 0xf5, 0x21, 0x00


	//----- nvinfo : EIATTR_KPARAM_INFO
	.align		4
.L_377:
        /*0078*/ 	.byte	0x04, 0x17
        /*007a*/ 	.short	(.L_379 - .L_378)
.L_378:
        /*007c*/ 	.word	0x00000000
        /*0080*/ 	.short	0x0003
        /*0082*/ 	.short	0x0010
        /*0084*/ 	.byte	0x00, 0xf5, 0x21, 0x00


	//----- nvinfo : EIATTR_KPARAM_INFO
	.align		4
.L_379:
        /*0088*/ 	.byte	0x04, 0x17
        /*008a*/ 	.short	(.L_381 - .L_380)
.L_380:
        /*008c*/ 	.word	0x00000000
        /*0090*/ 	.short	0x0002
        /*0092*/ 	.short	0x0008
        /*0094*/ 	.byte	0x00, 0xf5, 0x21, 0x00


	//----- nvinfo : EIATTR_KPARAM_INFO
	.align		4
.L_381:
        /*0098*/ 	.byte	0x04, 0x17
        /*009a*/ 	.short	(.L_383 - .L_382)
.L_382:
        /*009c*/ 	.word	0x00000000
        /*00a0*/ 	.short	0x0001
        /*00a2*/ 	.short	0x0004
        /*00a4*/ 	.byte	0x00, 0xf0, 0x11, 0x00


	//----- nvinfo : EIATTR_KPARAM_INFO
	.align		4
.L_383:
        /*00a8*/ 	.byte	0x04, 0x17
        /*00aa*/ 	.short	(.L_385 - .L_384)
.L_384:
        /*00ac*/ 	.word	0x00000000
        /*00b0*/ 	.short	0x0000
        /*00b2*/ 	.short	0x0000
        /*00b4*/ 	.byte	0x00, 0xf0, 0x11, 0x00


	//----- nvinfo : EIATTR_SPARSE_MMA_MASK
	.align		4
.L_385:
        /*00b8*/ 	.byte	0x03, 0x50
        /*00ba*/ 	.short	0x0000


	//----- nvinfo : EIATTR_MAXREG_COUNT
	.align		4
        /*00bc*/ 	.byte	0x03, 0x1b
        /*00be*/ 	.short	0x00ff


	//----- nvinfo : EIATTR_MERCURY_ISA_VERSION
	.align		4
        /*00c0*/ 	.byte	0x03, 0x5f
        /*00c2*/ 	.short	0x0101


	//----- nvinfo : EIATTR_INT_WARP_WIDE_INSTR_OFFSETS
	.align		4
        /*00c4*/ 	.byte	0x04, 0x31
        /*00c6*/ 	.short	(.L_387 - .L_386)


	//   ....[0]....
.L_386:
        /*00c8*/ 	.word	0x000001d0


	//   ....[1]....
        /*00cc*/ 	.word	0x00000220


	//----- nvinfo : EIATTR_VRC_CTA_INIT_COUNT
	.align		4
.L_387:
        /*00d0*/ 	.byte	0x02, 0x4a
	.zero		1
	.zero		1


	//----- nvinfo : EIATTR_EXIT_INSTR_OFFSETS
	.align		4
        /*00d4*/ 	.byte	0x04, 0x1c
        /*00d6*/ 	.short	(.L_389 - .L_388)


	//   ....[0]....
.L_388:
        /*00d8*/ 	.word	0x00000080


	//   ....[1]....
        /*00dc*/ 	.word	0x00000100


	//   ....[2]....
        /*00e0*/ 	.word	0x00000250


	//----- nvinfo : EIATTR_CBANK_PARAM_SIZE
	.align		4
.L_389:
        /*00e4*/ 	.byte	0x03, 0x19
        /*00e6*/ 	.short	0x0050


	//----- nvinfo : EIATTR_PARAM_CBANK
	.align		4
        /*00e8*/ 	.byte	0x04, 0x0a
        /*00ea*/ 	.short	(.L_391 - .L_390)
	.align		4
.L_390:
        /*00ec*/ 	.word	index@(.nv.constant0._Z10PeuCounteriiPPiS0_S0_S0_S_iS_S_S_)
        /*00f0*/ 	.short	0x0380
        /*00f2*/ 	.short	0x0050


	//----- nvinfo : EIATTR_SW_WAR
	.align		4
.L_391:
        /*00f4*/ 	.byte	0x04, 0x36
        /*00f6*/ 	.short	(.L_393 - .L_392)
.L_392:
        /*00f8*/ 	.word	0x00000008
.L_393:


//--------------------- .nv.info._Z10PEUcounteriPPiS0_S0_S0_S_iS_S_ --------------------------
	.section	.nv.info._Z10PEUcounteriPPiS0_S0_S0_S_iS_S_,"",@"SHT_CUDA_INFO"
	.sectionflags	@""
	.align	4


	//----- nvinfo : EIATTR_CUDA_API_VERSION
	.align		4
        /*0000*/ 	.byte	0x04, 0x37
        /*0002*/ 	.short	(.L_395 - .L_394)
.L_394:
        /*0004*/ 	.word	0x00000082


	//----- nvinfo : EIATTR_KPARAM_INFO
	.align		4
.L_395:
        /*0008*/ 	.byte	0x04, 0x17
        /*000a*/ 	.short	(.L_397 - .L_396)
.L_396:
        /*000c*/ 	.word	0x00000000
        /*0010*/ 	.short	0x0008
        /*0012*/ 	.short	0x0040
        /*0014*/ 	.byte	0x00, 0xf5, 0x21, 0x00


	//----- nvinfo : EIATTR_KPARAM_INFO
	.align		4
.L_397:
        /*0018*/ 	.byte	0x04, 0x17
        /*001a*/ 	.short	(.L_399 - .L_398)
.L_398:
        /*001c*/ 	.word	0x00000000
        /*0020*/ 	.short	0x0007
        /*0022*/ 	.short	0x0038
        /*0024*/ 	.byte	0x00, 0xf5, 0x21, 0x00


	//----- nvinfo : EIATTR_KPARAM_INFO
	.align		4
.L_399:
        /*0028*/ 	.byte	0x04, 0x17
        /*002a*/ 	.short	(.L_401 - .L_400)
.L_400:
        /*002c*/ 	.word	0x00000000
        /*0030*/ 	.short	0x0006
        /*0032*/ 	.short	0x0030
        /*0034*/ 	.byte	0x00, 0xf0, 0x11, 0x00


	//----- nvinfo : EIATTR_KPARAM_INFO
	.align		4
.L_401:
        /*0038*/ 	.byte	0x04, 0x17
        /*003a*/ 	.short	(.L_403 - .L_402)
.L_402:
        /*003c*/ 	.word	0x00000000
        /*0040*/ 	.short	0x0005
        /*0042*/ 	.short	0x0028
        /*0044*/ 	.byte	0x00, 0xf5, 0x21, 0x00


	//----- nvinfo : EIATTR_KPARAM_INFO
	.align		4
.L_403:
        /*0048*/ 	.byte	0x04, 0x17
        /*004a*/ 	.short	(.L_405 - .L_404)
.L_404:
        /*004c*/ 	.word	0x00000000
        /*0050*/ 	.short	0x0004
        /*0052*/ 	.short	0x0020
        /*0054*/ 	.byte	0x00, 0xf5, 0x21, 0x00


	//----- nvinfo : EIATTR_KPARAM_INFO
	.align		4
.L_405:
        /*0058*/ 	.byte	0x04, 0x17
        /*005a*/ 	.short	(.L_407 - .L_406)
.L_406:
        /*005c*/ 	.word	0x00000000
        /*0060*/ 	.short	0x0003
        /*0062*/ 	.short	0x0018
        /*0064*/ 	.byte	0x00, 0xf5, 0x21, 0x00


	//----- nvinfo : EIATTR_KPARAM_INFO
	.align		4
.L_407:
        /*0068*/ 	.byte	0x04, 0x17
        /*006a*/ 	.short	(.L_409 - .L_408)
.L_408:
        /*006c*/ 	.word	0x00000000
        /*0070*/ 	.short	0x0002
        /*0072*/ 	.short	0x0010
        /*0074*/ 	.byte	0x00, 0xf5, 0x21, 0x00


	//----- nvinfo : EIATTR_KPARAM_INFO
	.align		4
.L_409:
        /*0078*/ 	.byte	0x04, 0x17
        /*007a*/ 	.short	(.L_411 - .L_410)
.L_410:
        /*007c*/ 	.word	0x00000000
        /*0080*/ 	.short	0x0001
        /*0082*/ 	.short	0x0008
        /*0084*/ 	.byte	0x00, 0xf5, 0x21, 0x00


	//----- nvinfo : EIATTR_KPARAM_INFO
	.align		4
.L_411:
        /*0088*/ 	.byte	0x04, 0x17
        /*008a*/ 	.short	(.L_413 - .L_412)
.L_412:
        /*008c*/ 	.word	0x00000000
        /*0090*/ 	.short	0x0000
        /*0092*/ 	.short	0x0000
        /*0094*/ 	.byte	0x00, 0xf0, 0x11, 0x00


	//----- nvinfo : EIATTR_SPARSE_MMA_MASK
	.align		4
.L_413:
        /*0098*/ 	.byte	0x03, 0x50
        /*009a*/ 	.short	0x0000


	//----- nvinfo : EIATTR_MAXREG_COUNT
	.align		4
        /*009c*/ 	.byte	0x03, 0x1b
        /*009e*/ 	.short	0x00ff


	//----- nvinfo : EIATTR_MERCURY_ISA_VERSION
	.align		4
        /*00a0*/ 	.byte	0x03, 0x5f
        /*00a2*/ 	.short	0x0101


	//----- nvinfo : EIATTR_INT_WARP_WIDE_INSTR_OFFSETS
	.align		4
        /*00a4*/ 	.byte	0x04, 0x31
        /*00a6*/ 	.short	(.L_415 - .L_414)


	//   ....[0]....
.L_414:
        /*00a8*/ 	.word	0x000001d0


	//   ....[1]....
        /*00ac*/ 	.word	0x00000220


	//   ....[2]....
        /*00b0*/ 	.word	0x000002a0


	//----- nvinfo : EIATTR_VRC_CTA_INIT_COUNT
	.align		4
.L_415:
        /*00b4*/ 	.byte	0x02, 0x4a
	.zero		1
	.zero		1


	//----- nvinfo : EIATTR_EXIT_INSTR_OFFSETS
	.align		4
        /*00b8*/ 	.byte	0x04, 0x1c
        /*00ba*/ 	.short	(.L_417 - .L_416)


	//   ....[0]....
.L_416:
        /*00bc*/ 	.word	0x00000080


	//   ....[1]....
        /*00c0*/ 	.word	0x00000100


	//   ....[2]....
        /*00c4*/ 	.word	0x000002d0


	//----- nvinfo : EIATTR_CBANK_PARAM_SIZE
	.align		4
.L_417:
        /*00c8*/ 	.byte	0x03, 0x19
        /*00ca*/ 	.short	0x0048


	//----- nvinfo : EIATTR_PARAM_CBANK
	.align		4
        /*00cc*/ 	.byte	0x04, 0x0a
        /*00ce*/ 	.short	(.L_419 - .L_418)
	.align		4
.L_418:
        /*00d0*/ 	.word	index@(.nv.constant0._Z10PEUcounteriPPiS0_S0_S0_S_iS_S_)
        /*00d4*/ 	.short	0x0380
        /*00d6*/ 	.short	0x0048


	//----- nvinfo : EIATTR_SW_WAR
	.align		4
.L_419:
        /*00d8*/ 	.byte	0x04, 0x36
        /*00da*/ 	.short	(.L_421 - .L_420)
.L_420:
        /*00dc*/ 	.word	0x00000008
.L_421:


//--------------------- .nv.callgraph             --------------------------
	.section	.nv.callgraph,"",@"SHT_CUDA_CALLGRAPH"
	.align	4
	.sectionentsize	8
	.align		4
        /*0000*/ 	.word	0x00000000
	.align		4
        /*0004*/ 	.word	0xffffffff
	.align		4
        /*0008*/ 	.word	index@(_Z29count_single_item_s_candidateiPiS_S_S_S_S_S_S_S_S_S_S_S_S_S_S_S_S_)
	.align		4
        /*000c*/ 	.word	index@(vprintf)
	.align		4
        /*0010*/ 	.word	index@(_Z5test2PiS_S_S_S_iS_S_S_)
	.align		4
        /*0014*/ 	.word	index@(vprintf)
	.align		4
        /*0018*/ 	.word	index@(_Z5test1PiS_S_S_S_S_i)
	.align		4
        /*001c*/ 	.word	index@(vprintf)
	.align		4
        /*0020*/ 	.word	index@(_Z4testPPPiiS_S0_S0_)
	.align		4
        /*0024*/ 	.word	index@(vprintf)
	.align		4
        /*0028*/ 	.word	0x00000000
	.align		4
        /*002c*/ 	.word	0xfffffffe
	.align		4
        /*0030*/ 	.word	0x00000000
	.align		4
        /*0034*/ 	.word	0xfffffffd
	.align		4
        /*0038*/ 	.word	0x00000000
	.align		4
        /*003c*/ 	.word	0xfffffffc


//--------------------- .nv.constant4             --------------------------
	.section	.nv.constant4,"a",@progbits
	.align	8
	.align		8
.nv.constant4:
        /*0000*/ 	.dword	_ZN34_INTERNAL_51bbf4c4_4_k_cu_9747dd6b4cuda3std3__45__cpo5beginE
	.align		8
        /*0008*/ 	.dword	_ZN34_INTERNAL_51bbf4c4_4_k_cu_9747dd6b4cuda3std3__45__cpo3endE
	.align		8
        /*0010*/ 	.dword	_ZN34_INTERNAL_51bbf4c4_4_k_cu_9747dd6b4cuda3std3__45__cpo6cbeginE
	.align		8
        /*0018*/ 	.dword	_ZN34_INTERNAL_51bbf4c4_4_k_cu_9747dd6b4cuda3std3__45__cpo4cendE
	.align		8
        /*0020*/ 	.dword	_ZN34_INTERNAL_51bbf4c4_4_k_cu_9747dd6b4cuda3std3__45__cpo6rbeginE
	.align		8
        /*0028*/ 	.dword	_ZN34_INTERNAL_51bbf4c4_4_k_cu_9747dd6b4cuda3std3__45__cpo4rendE
	.align		8
        /*0030*/ 	.dword	_ZN34_INTERNAL_51bbf4c4_4_k_cu_9747dd6b4cuda3std3__45__cpo7crbeginE
	.align		8
        /*0038*/ 	.dword	_ZN34_INTERNAL_51bbf4c4_4_k_cu_9747dd6b4cuda3std3__45__cpo5crendE
	.align		8
        /*0040*/ 	.dword	_ZN34_INTERNAL_51bbf4c4_4_k_cu_9747dd6b4cuda3std3__436_GLOBAL__N__51bbf4c4_4_k_cu_9747dd6b6ignoreE
	.align		8
        /*0048*/ 	.dword	_ZN34_INTERNAL_51bbf4c4_4_k_cu_9747dd6b4cuda3std3__419piecewise_constructE
	.align		8
        /*0050*/ 	.dword	_ZN34_INTERNAL_51bbf4c4_4_k_cu_9747dd6b4cuda3std3__48in_placeE
	.align		8
        /*0058*/ 	.dword	_ZN34_INTERNAL_51bbf4c4_4_k_cu_9747dd6b4cuda3std3__420unreachable_sentinelE
	.align		8
        /*0060*/ 	.dword	_ZN34_INTERNAL_51bbf4c4_4_k_cu_9747dd6b4cuda3std3__47nulloptE
	.align		8
        /*0068*/ 	.dword	_ZN34_INTERNAL_51bbf4c4_4_k_cu_9747dd6b4cuda3std3__48unexpectE
	.align		8
        /*0070*/ 	.dword	_ZN34_INTERNAL_51bbf4c4_4_k_cu_9747dd6b4cuda3std6ranges3__45__cpo4swapE
	.align		8
        /*0078*/ 	.dword	_ZN34_INTERNAL_51bbf4c4_4_k_cu_9747dd6b4cuda3std6ranges3__45__cpo9iter_moveE
	.align		8
        /*0080*/ 	.dword	_ZN34_INTERNAL_51bbf4c4_4_k_cu_9747dd6b4cuda3std6ranges3__45__cpo5beginE
	.align		8
        /*0088*/ 	.dword	_ZN34_INTERNAL_51bbf4c4_4_k_cu_9747dd6b4cuda3std6ranges3__45__cpo3endE
	.align		8
        /*0090*/ 	.dword	_ZN34_INTERNAL_51bbf4c4_4_k_cu_9747dd6b4cuda3std6ranges3__45__cpo6cbeginE
	.align		8
        /*0098*/ 	.dword	_ZN34_INTERNAL_51bbf4c4_4_k_cu_9747dd6b4cuda3std6ranges3__45__cpo4cendE
	.align		8
        /*00a0*/ 	.dword	_ZN34_INTERNAL_51bbf4c4_4_k_cu_9747dd6b4cuda3std6ranges3__45__cpo7advanceE
	.align		8
        /*00a8*/ 	.dword	_ZN34_INTERNAL_51bbf4c4_4_k_cu_9747dd6b4cuda3std6ranges3__45__cpo9iter_swapE
	.align		8
        /*00b0*/ 	.dword	_ZN34_INTERNAL_51bbf4c4_4_k_cu_9747dd6b4cuda3std6ranges3__45__cpo4nextE
	.align		8
        /*00b8*/ 	.dword	_ZN34_INTERNAL_51bbf4c4_4_k_cu_9747dd6b4cuda3std6ranges3__45__cpo4prevE
	.align		8
        /*00c0*/ 	.dword	_ZN34_INTERNAL_51bbf4c4_4_k_cu_9747dd6b4cuda3std6ranges3__45__cpo4dataE
	.align		8
        /*00c8*/ 	.dword	_ZN34_INTERNAL_51bbf4c4_4_k_cu_9747dd6b4cuda3std6ranges3__45__cpo5cdataE
	.align		8
        /*00d0*/ 	.dword	_ZN34_INTERNAL_51bbf4c4_4_k_cu_9747dd6b4cuda3std6ranges3__45__cpo4sizeE
	.align		8
        /*00d8*/ 	.dword	_ZN34_INTERNAL_51bbf4c4_4_k_cu_9747dd6b4cuda3std6ranges3__45__cpo5ssizeE
	.align		8
        /*00e0*/ 	.dword	_ZN34_INTERNAL_51bbf4c4_4_k_cu_9747dd6b4cuda3std6ranges3__45__cpo8distanceE
	.align		8
        /*00e8*/ 	.dword	_ZN34_INTERNAL_51bbf4c4_4_k_cu_9747dd6b6thrust24THRUST_300001_SM_1000_NS8cuda_cub3parE
	.align		8
        /*00f0*/ 	.dword	_ZN34_INTERNAL_51bbf4c4_4_k_cu_9747dd6b6thrust24THRUST_300001_SM_1000_NS8cuda_cub10par_nosyncE
	.align		8
        /*00f8*/ 	.dword	_ZN34_INTERNAL_51bbf4c4_4_k_cu_9747dd6b6thrust24THRUST_300001_SM_1000_NS6system6detail10sequential3seqE
	.align		8
        /*0100*/ 	.dword	_ZN34_INTERNAL_51bbf4c4_4_k_cu_9747dd6b6thrust24THRUST_300001_SM_1000_NS6system3cpp3parE
	.align		8
        /*0108*/ 	.dword	_ZN34_INTERNAL_51bbf4c4_4_k_cu_9747dd6b6thrust24THRUST_300001_SM_1000_NS12placeholders2_1E
	.align		8
        /*0110*/ 	.dword	_ZN34_INTERNAL_51bbf4c4_4_k_cu_9747dd6b6thrust24THRUST_300001_SM_1000_NS12placeholders2_2E
	.align		8
        /*0118*/ 	.dword	_ZN34_INTERNAL_51bbf4c4_4_k_cu_9747dd6b6thrust24THRUST_300001_SM_1000_NS12placeholders2_3E
	.align		8
        /*0120*/ 	.dword	_ZN34_INTERNAL_51bbf4c4_4_k_cu_9747dd6b6thrust24THRUST_300001_SM_1000_NS12placeholders2_4E
	.align		8
        /*0128*/ 	.dword	_ZN34_INTERNAL_51bbf4c4_4_k_cu_9747dd6b6thrust24THRUST_300001_SM_1000_NS12placeholders2_5E
	.align		8
        /*0130*/ 	.dword	_ZN34_INTERNAL_51bbf4c4_4_k_cu_9747dd6b6thrust24THRUST_300001_SM_1000_NS12placeholders2_6E
	.align		8
        /*0138*/ 	.dword	_ZN34_INTERNAL_51bbf4c4_4_k_cu_9747dd6b6thrust24THRUST_300001_SM_1000_NS12placeholders2_7E
	.align		8
        /*0140*/ 	.dword	_ZN34_INTERNAL_51bbf4c4_4_k_cu_9747dd6b6thrust24THRUST_300001_SM_1000_NS12placeholders2_8E
	.align		8
        /*0148*/ 	.dword	_ZN34_INTERNAL_51bbf4c4_4_k_cu_9747dd6b6thrust24THRUST_300001_SM_1000_NS12placeholders2_9E
	.align		8
        /*0150*/ 	.dword	_ZN34_INTERNAL_51bbf4c4_4_k_cu_9747dd6b6thrust24THRUST_300001_SM_1000_NS12placeholders3_10E
	.align		8
        /*0158*/ 	.dword	_ZN34_INTERNAL_51bbf4c4_4_k_cu_9747dd6b6thrust24THRUST_300001_SM_1000_NS3seqE
	.align		8
        /*0160*/ 	.dword	_ZN34_INTERNAL_51bbf4c4_4_k_cu_9747dd6b6thrust24THRUST_300001_SM_1000_NS6deviceE
	.align		8
        /*0168*/ 	.dword	$str
	.align		8
        /*0170*/ 	.dword	$str$1
	.align		8
        /*0178*/ 	.dword	$str$2
	.align		8
        /*0180*/ 	.dword	$str$3
	.align		8
        /*0188*/ 	.dword	$str$4
	.align		8
        /*0190*/ 	.dword	$str$5
	.align		8
        /*0198*/ 	.dword	$str$6
	.align		8
        /*01a0*/ 	.dword	$str$7
	.align		8
        /*01a8*/ 	.dword	$str$8
	.align		8
        /*01b0*/ 	.dword	vprintf


//--------------------- .text._ZN3cub18CUB_300001_SM_10006detail11EmptyKernelIvEEvv --------------------------
	.section	.text._ZN3cub18CUB_300001_SM_10006detail11EmptyKernelIvEEvv,"ax",@progbits
	.align	128
        .global         _ZN3cub18CUB_300001_SM_10006detail11EmptyKernelIvEEvv
        .type           _ZN3cub18CUB_300001_SM_10006detail11EmptyKernelIvEEvv,@function
        .size           _ZN3cub18CUB_300001_SM_10006detail11EmptyKernelIvEEvv,(.L_x_58 - _ZN3cub18CUB_300001_SM_10006detail11EmptyKernelIvEEvv)
        .other          _ZN3cub18CUB_300001_SM_10006detail11EmptyKernelIvEEvv,@"STO_CUDA_ENTRY STV_DEFAULT"
_ZN3cub18CUB_300001_SM_10006detail11EmptyKernelIvEEvv:
.text._ZN3cub18CUB_300001_SM_10006detail11EmptyKernelIvEEvv:
[----:B------:R-:W-:Y:S01]  /*0000*/  LDC R1, c[0x0][0x37c] ;  /* 0x0000df00ff017b82 */ /* 0x000fe20000000800 */
[----:B------:R-:W-:Y:S05]  /*0010*/  EXIT ;  /* 0x000000000000794d */ /* 0x000fea0003800000 */
.L_x_0:
[----:B------:R-:W-:-:S00]  /*0020*/  BRA `(.L_x_0) ;  /* 0xfffffffc00fc7947 */ /* 0x000fc0000383ffff */
[----:B------:R-:W-:-:S00]  /*0030*/  NOP ;  /* 0x0000000000007918 */ /* 0x000fc00000000000 */
        /* <DEDUP_REMOVED lines=12> */
.L_x_58:


//--------------------- .text._Z15Deep1_Peu_countv --------------------------
	.section	.text._Z15Deep1_Peu_countv,"ax",@progbits
	.align	128
        .global         _Z15Deep1_Peu_countv
        .type           _Z15Deep1_Peu_countv,@function
        .size           _Z15Deep1_Peu_countv,(.L_x_59 - _Z15Deep1_Peu_countv)
        .other          _Z15Deep1_Peu_countv,@"STO_CUDA_ENTRY STV_DEFAULT"
_Z15Deep1_Peu_countv:
.text._Z15Deep1_Peu_countv:
[----:B------:R-:W-:Y:S01]  /*0000*/  LDC R1, c[0x0][0x37c] ;  /* 0x0000df00ff017b82 */ /* 0x000fe20000000800 */
[----:B------:R-:W-:Y:S05]  /*0010*/  EXIT ;  /* 0x000000000000794d */ /* 0x000fea0003800000 */
.L_x_1:
        /* <DEDUP_REMOVED lines=14> */
.L_x_59:


//--------------------- .text._Z29count_single_item_s_candidateiPiS_S_S_S_S_S_S_S_S_S_S_S_S_S_S_S_S_ --------------------------
	.section	.text._Z29count_single_item_s_candidateiPiS_S_S_S_S_S_S_S_S_S_S_S_S_S_S_S_S_,"ax",@progbits
	.align	128
        .global         _Z29count_single_item_s_candidateiPiS_S_S_S_S_S_S_S_S_S_S_S_S_S_S_S_S_
        .type           _Z29count_single_item_s_candidateiPiS_S_S_S_S_S_S_S_S_S_S_S_S_S_S_S_S_,@function
        .size           _Z29count_single_item_s_candidateiPiS_S_S_S_S_S_S_S_S_S_S_S_S_S_S_S_S_,(.L_x_60 - _Z29count_single_item_s_candidateiPiS_S_S_S_S_S_S_S_S_S_S_S_S_S_S_S_S_)
        .other          _Z29count_single_item_s_candidateiPiS_S_S_S_S_S_S_S_S_S_S_S_S_S_S_S_S_,@"STO_CUDA_ENTRY STV_DEFAULT"
_Z29count_single_item_s_candidateiPiS_S_S_S_S_S_S_S_S_S_S_S_S_S_S_S_S_:
.text._Z29count_single_item_s_candidateiPiS_S_S_S_S_S_S_S_S_S_S_S_S_S_S_S_S_:
[----:B------:R-:W0:Y:S01]  /*0000*/  LDC R1, c[0x0][0x37c] ;  /* 0x0000df00ff017b82 */ /* 0x000e220000000800 */
[----:B------:R-:W1:Y:S07]  /*0010*/  S2R R11, SR_CTAID.X ;  /* 0x00000000000b7919 */ /* 0x000e6e0000002500 */
[----:B------:R-:W1:Y:S01]  /*0020*/  LDC.64 R2, c[0x0][0x388] ;  /* 0x0000e200ff027b82 */ /* 0x000e620000000a00 */
[----:B------:R-:W2:Y:S01]  /*0030*/  LDCU.64 UR36, c[0x0][0x358] ;  /* 0x00006b00ff2477ac */ /* 0x000ea20008000a00 */
[----:B0-----:R-:W-:Y:S01]  /*0040*/  VIADD R1, R1, 0xffffffe0 ;  /* 0xffffffe001017836 */ /* 0x001fe20000000000 */
[----:B------:R-:W0:Y:S05]  /*0050*/  LDCU.128 UR40, c[0x0][0x3f0] ;  /* 0x00007e00ff2877ac */ /* 0x000e2a0008000c00 */
[----:B------:R-:W3:Y:S01]  /*0060*/  LDC.64 R4, c[0x0][0x390] ;  /* 0x0000e400ff047b82 */ /* 0x000ee20000000a00 */
[----:B------:R-:W4:Y:S07]  /*0070*/  LDCU.128 UR4, c[0x0][0x3e0] ;  /* 0x00007c00ff0477ac */ /* 0x000f2e0008000c00 */
[----:B------:R-:W5:Y:S08]  /*0080*/  LDC.64 R6, c[0x0][0x3d8] ;  /* 0x0000f600ff067b82 */ /* 0x000f700000000a00 */
[----:B------:R-:W0:Y:S01]  /*0090*/  LDC.64 R8, c[0x0][0x3d0] ;  /* 0x0000f400ff087b82 */ /* 0x000e220000000a00 */
[----:B-1----:R-:W-:-:S05]  /*00a0*/  IMAD.WIDE.U32 R2, R11, 0x4, R2 ;  /* 0x000000040b027825 */ /* 0x002fca00078e0002 */
[----:B--2---:R-:W5:Y:S01]  /*00b0*/  LDG.E R17, desc[UR36][R2.64] ;  /* 0x0000002402117981 */ /* 0x004f62000c1e1900 */
[----:B---3--:R-:W-:-:S06]  /*00c0*/  IMAD.WIDE.U32 R4, R11, 0x4, R4 ;  /* 0x000000040b047825 */ /* 0x008fcc00078e0004 */
[----:B------:R-:W2:Y:S01]  /*00d0*/  LDG.E R4, desc[UR36][R4.64] ;  /* 0x0000002404047981 */ /* 0x000ea2000c1e1900 */
[----:B-----5:R-:W-:-:S06]  /*00e0*/  IMAD.WIDE R6, R17, 0x4, R6 ;  /* 0x0000000411067825 */ /* 0x020fcc00078e0206 */
[----:B------:R-:W2:Y:S02]  /*00f0*/  LDG.E R7, desc[UR36][R6.64] ;  /* 0x0000002406077981 */ /* 0x000ea4000c1e1900 */
[----:B--2---:R-:W-:-:S05]  /*0100*/  IADD3 R11, PT, PT, R7, R11, -R4 ;  /* 0x0000000b070b7210 */ /* 0x004fca0007ffe804 */
[----:B0-----:R-:W-:-:S06]  /*0110*/  IMAD.WIDE R8, R11, 0x4, R8 ;  /* 0x000000040b087825 */ /* 0x001fcc00078e0208 */
[----:B------:R-:W2:Y:S02]  /*0120*/  LDG.E R8, desc[UR36][R8.64] ;  /* 0x0000002408087981 */ /* 0x000ea4000c1e1900 */
[----:B--2---:R-:W-:-:S13]  /*0130*/  R2UR UR44, R8 ;  /* 0x00000000082c72ca */ /* 0x004fda00000e0000 */
[----:B------:R-:W-:-:S06]  /*0140*/  UIMAD.WIDE UR40, UR44, 0x4, UR40 ;  /* 0x000000042c2878a5 */ /* 0x000fcc000f8e0228 */
[----:B------:R-:W-:Y:S01]  /*0150*/  MOV R10, UR40 ;  /* 0x00000028000a7c02 */ /* 0x000fe20008000f00 */
[----:B------:R-:W-:-:S05]  /*0160*/  IMAD.U32 R11, RZ, RZ, UR41 ;  /* 0x00000029ff0b7e24 */ /* 0x000fca000f8e00ff */
[----:B------:R-:W2:Y:S01]  /*0170*/  LDG.E R10, desc[UR36][R10.64] ;  /* 0x000000240a0a7981 */ /* 0x000ea2000c1e1900 */
[----:B----4-:R-:W-:-:S06]  /*0180*/  UIMAD.WIDE UR4, UR44, 0x4, UR4 ;  /* 0x000000042c0478a5 */ /* 0x010fcc000f8e0204 */
[----:B------:R-:W-:Y:S01]  /*0190*/  MOV R18, UR4 ;  /* 0x0000000400127c02 */ /* 0x000fe20008000f00 */
[----:B------:R-:W-:Y:S01]  /*01a0*/  IMAD.U32 R19, RZ, RZ, UR5 ;  /* 0x00000005ff137e24 */ /* 0x000fe2000f8e00ff */
[----:B------:R-:W-:-:S04]  /*01b0*/  MOV R2, UR42 ;  /* 0x0000002a00027c02 */ /* 0x000fc80008000f00 */
[----:B------:R-:W3:Y:S01]  /*01c0*/  LDG.E R18, desc[UR36][R18.64] ;  /* 0x0000002412127981 */ /* 0x000ee2000c1e1900 */
[----:B------:R-:W-:Y:S01]  /*01d0*/  IMAD.U32 R3, RZ, RZ, UR43 ;  /* 0x0000002bff037e24 */ /* 0x000fe2000f8e00ff */
[----:B------:R-:W3:Y:S01]  /*01e0*/  S2R R7, SR_TID.X ;  /* 0x0000000000077919 */ /* 0x000ee20000002100 */
[----:B--2---:R-:W-:-:S05]  /*01f0*/  IADD3 R5, PT, PT, R17, R10, RZ ;  /* 0x0000000a11057210 */ /* 0x004fca0007ffe0ff */
[----:B------:R-:W-:-:S06]  /*0200*/  IMAD.WIDE R2, R5, 0x4, R2 ;  /* 0x0000000405027825 */ /* 0x000fcc00078e0202 */
[----:B------:R-:W2:Y:S01]  /*0210*/  LDG.E R3, desc[UR36][R2.64] ;  /* 0x0000002402037981 */ /* 0x000ea2000c1e1900 */
[----:B------:R-:W0:Y:S01]  /*0220*/  LDCU UR4, c[0x0][0x2f8] ;  /* 0x00005f00ff0477ac */ /* 0x000e220008000800 */
[----:B------:R-:W-:Y:S01]  /*0230*/  R2UR UR42, R1 ;  /* 0x00000000012a72ca */ /* 0x000fe200000e0000 */
[----:B------:R-:W1:Y:S01]  /*0240*/  LDCU UR5, c[0x0][0x2fc] ;  /* 0x00005f80ff0577ac */ /* 0x000e620008000800 */
[----:B---3--:R-:W-:Y:S01]  /*0250*/  ISETP.GE.AND P0, PT, R7, R18, PT ;  /* 0x000000120700720c */ /* 0x008fe20003f06270 */
[----:B------:R-:W-:Y:S01]  /*0260*/  IMAD.U32 R4, RZ, RZ, UR6 ;  /* 0x00000006ff047e24 */ /* 0x000fe2000f8e00ff */
[----:B------:R-:W-:-:S09]  /*0270*/  MOV R5, UR7 ;  /* 0x0000000700057c02 */ /* 0x000fd20008000f00 */
[----:B0-----:R-:W-:-:S04]  /*0280*/  UIADD3 UR42, UP0, UPT, UR42, UR4, URZ ;  /* 0x000000042a2a7290 */ /* 0x001fc8000ff1e0ff */
[----:B-1----:R-:W-:Y:S01]  /*0290*/  UIADD3.X UR43, UPT, UPT, URZ, UR5, URZ, UP0, !UPT ;  /* 0x00000005ff2b7290 */ /* 0x002fe200087fe4ff */
[----:B--2---:R-:W-:Y:S01]  /*02a0*/  IMAD.WIDE R4, R3, 0x4, R4 ;  /* 0x0000000403047825 */ /* 0x004fe200078e0204 */
[----:B------:R-:W-:Y:S10]  /*02b0*/  @P0 EXIT ;  /* 0x000000000000094d */ /* 0x000ff40003800000 */
[----:B------:R0:W5:Y:S01]  /*02c0*/  LDG.E R19, desc[UR36][R4.64] ;  /* 0x0000002404137981 */ /* 0x000162000c1e1900 */
[----:B------:R-:W1:Y:S01]  /*02d0*/  LDCU.64 UR38, c[0x0][0x3a8] ;  /* 0x00007500ff2677ac */ /* 0x000e620008000a00 */
[----:B------:R-:W-:Y:S01]  /*02e0*/  IMAD.MOV.U32 R2, RZ, RZ, R7 ;  /* 0x000000ffff027224 */ /* 0x000fe200078e0007 */
[----:B------:R-:W2:Y:S01]  /*02f0*/  LDCU UR45, c[0x0][0x360] ;  /* 0x00006c00ff2d77ac */ /* 0x000ea20008000800 */
[----:B------:R-:W3:Y:S01]  /*0300*/  LDCU UR48, c[0x0][0x380] ;  /* 0x00007000ff3077ac */ /* 0x000ee20008000800 */
[----:B------:R-:W4:Y:S01]  /*0310*/  LDCU.64 UR46, c[0x0][0x3f8] ;  /* 0x00007f00ff2e77ac */ /* 0x000f220008000a00 */
[----:B01----:R-:W-:-:S12]  /*0320*/  UIMAD.WIDE UR38, UR44, 0x4, UR38 ;  /* 0x000000042c2678a5 */ /* 0x003fd8000f8e0226 */
.L_x_5:
[----:B------:R-:W-:Y:S01]  /*0330*/  IMAD.U32 R9, RZ, RZ, UR41 ;  /* 0x00000029ff097e24 */ /* 0x000fe2000f8e00ff */
[----:B------:R-:W-:Y:S01]  /*0340*/  MOV R8, UR40 ;  /* 0x0000002800087c02 */ /* 0x000fe20008000f00 */
[----:B0-----:R-:W0:Y:S04]  /*0350*/  LDC.64 R4, c[0x0][0x3e8] ;  /* 0x0000fa00ff047b82 */ /* 0x001e280000000a00 */
[----:B------:R-:W2:Y:S01]  /*0360*/  LDG.E R9, desc[UR36][R8.64] ;  /* 0x0000002408097981 */ /* 0x000ea2000c1e1900 */
[----:B------:R-:W-:Y:S02]  /*0370*/  SHF.R.S32.HI R0, RZ, 0x1f, R2 ;  /* 0x0000001fff007819 */ /* 0x000fe40000011402 */
[----:B--2---:R-:W-:-:S04]  /*0380*/  IADD3 R3, P0, PT, R9, R2, RZ ;  /* 0x0000000209037210 */ /* 0x004fc80007f1e0ff */
[----:B------:R-:W-:Y:S02]  /*0390*/  LEA.HI.X.SX32 R0, R9, R0, 0x1, P0 ;  /* 0x0000000009007211 */ /* 0x000fe400000f0eff */
[----:B----4-:R-:W-:-:S04]  /*03a0*/  LEA R6, P0, R3, UR46, 0x2 ;  /* 0x0000002e03067c11 */ /* 0x010fc8000f8010ff */
[----:B------:R-:W-:-:S06]  /*03b0*/  LEA.HI.X R7, R3, UR47, R0, 0x2, P0 ;  /* 0x0000002f03077c11 */ /* 0x000fcc00080f1400 */
[----:B------:R-:W0:Y:S02]  /*03c0*/  LDG.E R7, desc[UR36][R6.64+0x4] ;  /* 0x0000042406077981 */ /* 0x000e24000c1e1900 */
[----:B0-----:R-:W-:-:S06]  /*03d0*/  IMAD.WIDE R4, R7, 0x4, R4 ;  /* 0x0000000407047825 */ /* 0x001fcc00078e0204 */
[----:B------:R-:W2:Y:S01]  /*03e0*/  LDG.E R4, desc[UR36][R4.64+-0x4] ;  /* 0xfffffc2404047981 */ /* 0x000ea2000c1e1900 */
[----:B------:R-:W-:Y:S05]  /*03f0*/  YIELD ;  /* 0x0000000000007946 */ /* 0x000fea0003800000 */
[----:B------:R-:W-:Y:S01]  /*0400*/  BSSY.RECONVERGENT B6, `(.L_x_2) ;  /* 0x0000026000067945 */ /* 0x000fe20003800200 */
[----:B--2--5:R-:W-:-:S13]  /*0410*/  ISETP.GE.AND P0, PT, R19, R4, PT ;  /* 0x000000041300720c */ /* 0x024fda0003f06270 */
[----:B------:R-:W-:Y:S05]  /*0420*/  @P0 BRA `(.L_x_3) ;  /* 0x00000000008c0947 */ /* 0x000fea0003800000 */
[----:B------:R-:W-:Y:S01]  /*0430*/  MOV R10, UR38 ;  /* 0x00000026000a7c02 */ /* 0x000fe20008000f00 */
[----:B------:R-:W-:Y:S01]  /*0440*/  IMAD.U32 R11, RZ, RZ, UR39 ;  /* 0x00000027ff0b7e24 */ /* 0x000fe2000f8e00ff */
[----:B------:R-:W0:Y:S04]  /*0450*/  LDC.64 R6, c[0x0][0x3a0] ;  /* 0x0000e800ff067b82 */ /* 0x000e280000000a00 */
[----:B------:R-:W2:Y:S02]  /*0460*/  LDG.E R10, desc[UR36][R10.64] ;  /* 0x000000240a0a7981 */ /* 0x000ea4000c1e1900 */
[----:B--2---:R-:W-:Y:S01]  /*0470*/  IADD3 R5, PT, PT, R19, R10, RZ ;  /* 0x0000000a13057210 */ /* 0x004fe20007ffe0ff */
[----:B------:R-:W-:-:S04]  /*0480*/  IMAD.IADD R3, R4, 0x1, R10 ;  /* 0x0000000104037824 */ /* 0x000fc800078e020a */
[----:B0-----:R-:W-:-:S04]  /*0490*/  IMAD.WIDE R4, R5, 0x4, R6 ;  /* 0x0000000405047825 */ /* 0x001fc800078e0206 */
[----:B------:R-:W-:Y:S01]  /*04a0*/  IMAD.WIDE R6, R3, 0x4, R6 ;  /* 0x0000000403067825 */ /* 0x000fe200078e0206 */
[----:B------:R-:W2:Y:S04]  /*04b0*/  LDG.E R8, desc[UR36][R4.64] ;  /* 0x0000002404087981 */ /* 0x000ea8000c1e1900 */
[----:B------:R-:W2:Y:S02]  /*04c0*/  LDG.E R9, desc[UR36][R6.64] ;  /* 0x0000002406097981 */ /* 0x000ea4000c1e1900 */
[----:B--2---:R-:W-:-:S13]  /*04d0*/  ISETP.GE.AND P0, PT, R8, R9, PT ;  /* 0x000000090800720c */ /* 0x004fda0003f06270 */
[----:B------:R-:W-:Y:S05]  /*04e0*/  @P0 BRA `(.L_x_3) ;  /* 0x00000000005c0947 */ /* 0x000fea0003800000 */
[----:B------:R-:W0:Y:S01]  /*04f0*/  LDC.64 R6, c[0x0][0x398] ;  /* 0x0000e600ff067b82 */ /* 0x000e220000000a00 */
[----:B------:R-:W-:Y:S01]  /*0500*/  IADD3 R3, PT, PT, R10, R2, RZ ;  /* 0x000000020a037210 */ /* 0x000fe20007ffe0ff */
[----:B------:R-:W-:Y:S01]  /*0510*/  IMAD.U32 R16, RZ, RZ, UR44 ;  /* 0x0000002cff107e24 */ /* 0x000fe2000f8e00ff */
[----:B------:R-:W-:Y:S01]  /*0520*/  MOV R0, 0x1b0 ;  /* 0x000001b000007802 */ /* 0x000fe20000000f00 */
[----:B------:R1:W-:Y:S01]  /*0530*/  STL.64 [R1+0x10], R8 ;  /* 0x0000100801007387 */ /* 0x0003e20000100a00 */
[----:B------:R-:W2:Y:S01]  /*0540*/  LDCU.64 UR4, c[0x4][0x1a8] ;  /* 0x01003500ff0477ac */ /* 0x000ea20008000a00 */
[----:B0-----:R-:W-:-:S05]  /*0550*/  IMAD.WIDE R6, R3, 0x4, R6 ;  /* 0x0000000403067825 */ /* 0x001fca00078e0206 */
[----:B------:R0:W4:Y:S01]  /*0560*/  LDG.E R3, desc[UR36][R6.64] ;  /* 0x0000002406037981 */ /* 0x000122000c1e1900 */
[----:B------:R1:W1:Y:S01]  /*0570*/  LDC.64 R10, c[0x4][R0] ;  /* 0x01000000000a7b82 */ /* 0x0002620000000a00 */
[----:B--2---:R-:W-:Y:S01]  /*0580*/  MOV R4, UR4 ;  /* 0x0000000400047c02 */ /* 0x004fe20008000f00 */
[----:B------:R-:W-:Y:S01]  /*0590*/  IMAD.U32 R5, RZ, RZ, UR5 ;  /* 0x00000005ff057e24 */ /* 0x000fe2000f8e00ff */
[----:B------:R2:W-:Y:S04]  /*05a0*/  STL.64 [R1], R16 ;  /* 0x0000001001007387 */ /* 0x0005e80000100a00 */
[----:B------:R2:W-:Y:S01]  /*05b0*/  STL [R1+0x18], R18 ;  /* 0x0000181201007387 */ /* 0x0005e20000100800 */
[----:B0-----:R-:W-:Y:S01]  /*05c0*/  MOV R6, UR42 ;  /* 0x0000002a00067c02 */ /* 0x001fe20008000f00 */
[----:B------:R-:W-:-:S02]  /*05d0*/  IMAD.U32 R7, RZ, RZ, UR43 ;  /* 0x0000002bff077e24 */ /* 0x000fc4000f8e00ff */
[----:B-1--4-:R2:W-:Y:S05]  /*05e0*/  STL.64 [R1+0x8], R2 ;  /* 0x0000080201007387 */ /* 0x0125ea0000100a00 */
[----:B------:R-:W-:-:S07]  /*05f0*/  LEPC R20, `(.L_x_4) ;  /* 0x000000001014794e */ /* 0x000fce0000000000 */
[----:B--23--:R-:W-:Y:S05]  /*0600*/  CALL.ABS.NOINC R10 ;  /* 0x000000000a007343 */ /* 0x00cfea0003c00000 */
.L_x_4:
[----:B------:R-:W0:Y:S01]  /*0610*/  LDC.64 R4, c[0x0][0x410] ;  /* 0x00010400ff047b82 */ /* 0x000e220000000a00 */
[----:B------:R-:W-:Y:S02]  /*0620*/  IMAD R3, R17, UR48, R2 ;  /* 0x0000003011037c24 */ /* 0x000fe4000f8e0202 */
[----:B------:R-:W-:Y:S02]  /*0630*/  HFMA2 R7, -RZ, RZ, 0, 5.9604644775390625e-08 ;  /* 0x00000001ff077431 */ /* 0x000fe400000001ff */
[----:B0-----:R-:W-:-:S05]  /*0640*/  IMAD.WIDE R4, R3, 0x4, R4 ;  /* 0x0000000403047825 */ /* 0x001fca00078e0204 */
[----:B------:R0:W-:Y:S02]  /*0650*/  REDG.E.OR.STRONG.GPU desc[UR36][R4.64], R7 ;  /* 0x000000070400798e */ /* 0x0001e4000f12e124 */
.L_x_3:
[----:B---3--:R-:W-:Y:S05]  /*0660*/  BSYNC.RECONVERGENT B6 ;  /* 0x0000000000067941 */ /* 0x008fea0003800200 */
.L_x_2:
[----:B------:R-:W-:-:S05]  /*0670*/  VIADD R2, R2, UR45 ;  /* 0x0000002d02027c36 */ /* 0x000fca0008000000 */
[----:B------:R-:W-:-:S13]  /*0680*/  ISETP.GE.AND P0, PT, R2, R18, PT ;  /* 0x000000120200720c */ /* 0x000fda0003f06270 */
[----:B------:R-:W-:Y:S05]  /*0690*/  @!P0 BRA `(.L_x_5) ;  /* 0xfffffffc00248947 */ /* 0x000fea000383ffff */
[----:B------:R-:W-:Y:S05]  /*06a0*/  EXIT ;  /* 0x000000000000794d */ /* 0x000fea0003800000 */
.L_x_6:
        /* <DEDUP_REMOVED lines=13> */
.L_x_60:


//--------------------- .text._Z23count_chain_offset_sizePiS_S_S_S_S_S_S_S_ --------------------------
	.section	.text._Z23count_chain_offset_sizePiS_S_S_S_S_S_S_S_,"ax",@progbits
	.align	128
        .global         _Z23count_chain_offset_sizePiS_S_S_S_S_S_S_S_
        .type           _Z23count_chain_offset_sizePiS_S_S_S_S_S_S_S_,@function
        .size           _Z23count_chain_offset_sizePiS_S_S_S_S_S_S_S_,(.L_x_61 - _Z23count_chain_offset_sizePiS_S_S_S_S_S_S_S_)
        .other          _Z23count_chain_offset_sizePiS_S_S_S_S_S_S_S_,@"STO_CUDA_ENTRY STV_DEFAULT"
_Z23count_chain_offset_sizePiS_S_S_S_S_S_S_S_:
.text._Z23count_chain_offset_sizePiS_S_S_S_S_S_S_S_:
[----:B------:R-:W-:Y:S01]  /*0000*/  LDC R1, c[0x0][0x37c] ;  /* 0x0000df00ff017b82 */ /* 0x000fe20000000800 */
[----:B------:R-:W0:Y:S07]  /*0010*/  S2R R0, SR_CTAID.X ;  /* 0x0000000000007919 */ /* 0x000e2e0000002500 */
[----:B------:R-:W0:Y:S01]  /*0020*/  LDC.64 R2, c[0x0][0x3b0] ;  /* 0x0000ec00ff027b82 */ /* 0x000e220000000a00 */
[----:B------:R-:W1:Y:S01]  /*0030*/  LDCU.64 UR6, c[0x0][0x358] ;  /* 0x00006b00ff0677ac */ /* 0x000e620008000a00 */
[----:B0-----:R-:W-:-:S05]  /*0040*/  IMAD.WIDE.U32 R2, R0, 0x4, R2 ;  /* 0x0000000400027825 */ /* 0x001fca00078e0002 */
[----:B-1----:R-:W2:Y:S01]  /*0050*/  LDG.E R20, desc[UR6][R2.64] ;  /* 0x0000000602147981 */ /* 0x002ea2000c1e1900 */
[----:B------:R-:W-:Y:S01]  /*0060*/  BSSY.RECONVERGENT B0, `(.L_x_7) ;  /* 0x0000021000007945 */ /* 0x000fe20003800200 */
[----:B------:R-:W-:Y:S01]  /*0070*/  HFMA2 R26, -RZ, RZ, -0.0 , 0 ;  /* 0x80000000ff1a7431 */ /* 0x000fe200000001ff */
[----:B------:R-:W2:Y:S02]  /*0080*/  S2R R21, SR_TID.X ;  /* 0x0000000000157919 */ /* 0x000ea40000002100 */
[----:B--2---:R-:W-:-:S13]  /*0090*/  ISETP.GE.AND P0, PT, R21, R20, PT ;  /* 0x000000141500720c */ /* 0x004fda0003f06270 */
[----:B------:R-:W-:Y:S05]  /*00a0*/  @P0 BRA `(.L_x_8) ;  /* 0x0000000000700947 */ /* 0x000fea0003800000 */
[----:B------:R-:W0:Y:S08]  /*00b0*/  LDC.64 R12, c[0x0][0x3a0] ;  /* 0x0000e800ff0c7b82 */ /* 0x000e300000000a00 */
[----:B------:R-:W1:Y:S08]  /*00c0*/  LDC.64 R14, c[0x0][0x390] ;  /* 0x0000e400ff0e7b82 */ /* 0x000e700000000a00 */
[----:B------:R-:W2:Y:S01]  /*00d0*/  LDC R24, c[0x0][0x360] ;  /* 0x0000d800ff187b82 */ /* 0x000ea20000000800 */
[----:B0-----:R-:W-:-:S07]  /*00e0*/  IMAD.WIDE.U32 R12, R0, 0x4, R12 ;  /* 0x00000004000c7825 */ /* 0x001fce00078e000c */
[----:B------:R-:W0:Y:S01]  /*00f0*/  LDC.64 R4, c[0x0][0x3a8] ;  /* 0x0000ea00ff047b82 */ /* 0x000e220000000a00 */
[----:B------:R3:W5:Y:S01]  /*0100*/  LDG.E R22, desc[UR6][R12.64] ;  /* 0x000000060c167981 */ /* 0x000762000c1e1900 */
[----:B-1----:R-:W-:-:S06]  /*0110*/  IMAD.WIDE.U32 R14, R0, 0x4, R14 ;  /* 0x00000004000e7825 */ /* 0x002fcc00078e000e */
[----:B------:R-:W1:Y:S01]  /*0120*/  LDC.64 R6, c[0x0][0x398] ;  /* 0x0000e600ff067b82 */ /* 0x000e620000000a00 */
[----:B------:R3:W5:Y:S07]  /*0130*/  LDG.E R23, desc[UR6][R14.64] ;  /* 0x000000060e177981 */ /* 0x00076e000c1e1900 */
[----:B------:R-:W4:Y:S08]  /*0140*/  LDC.64 R8, c[0x0][0x380] ;  /* 0x0000e000ff087b82 */ /* 0x000f300000000a00 */
[----:B------:R-:W0:Y:S01]  /*0150*/  LDC.64 R10, c[0x0][0x388] ;  /* 0x0000e200ff0a7b82 */ /* 0x000e220000000a00 */
[----:B------:R-:W-:Y:S01]  /*0160*/  MOV R26, 0x80000000 ;  /* 0x80000000001a7802 */ /* 0x000fe20000000f00 */
[----:B--23--:R-:W-:-:S07]  /*0170*/  IMAD.MOV.U32 R25, RZ, RZ, R21 ;  /* 0x000000ffff197224 */ /* 0x00cfce00078e0015 */
.L_x_9:
[----:B-----5:R-:W-:Y:S01]  /*0180*/  IADD3 R13, PT, PT, R22, R25, RZ ;  /* 0x00000019160d7210 */ /* 0x020fe20007ffe0ff */
[----:B------:R-:W-:-:S04]  /*0190*/  IMAD.IADD R15, R23, 0x1, R25 ;  /* 0x00000001170f7824 */ /* 0x000fc800078e0219 */
[----:B0-----:R-:W-:-:S04]  /*01a0*/  IMAD.WIDE R12, R13, 0x4, R4 ;  /* 0x000000040d0c7825 */ /* 0x001fc800078e0204 */
[----:B------:R-:W-:Y:S02]  /*01b0*/  IMAD.WIDE R14, R15, 0x4, R10 ;  /* 0x000000040f0e7825 */ /* 0x000fe400078e020a */
[----:B------:R-:W1:Y:S04]  /*01c0*/  LDG.E R13, desc[UR6][R12.64] ;  /* 0x000000060c0d7981 */ /* 0x000e68000c1e1900 */
[----:B------:R-:W4:Y:S01]  /*01d0*/  LDG.E R15, desc[UR6][R14.64] ;  /* 0x000000060e0f7981 */ /* 0x000f22000c1e1900 */
[----:B------:R-:W-:Y:S01]  /*01e0*/  IADD3 R25, PT, PT, R24, R25, RZ ;  /* 0x0000001918197210 */ /* 0x000fe20007ffe0ff */
[----:B-1----:R-:W-:-:S04]  /*01f0*/  IMAD.WIDE R16, R13, 0x4, R6 ;  /* 0x000000040d107825 */ /* 0x002fc800078e0206 */
[----:B----4-:R-:W-:Y:S02]  /*0200*/  IMAD.WIDE R18, R15, 0x4, R8 ;  /* 0x000000040f127825 */ /* 0x010fe400078e0208 */
[----:B------:R-:W2:Y:S04]  /*0210*/  LDG.E R16, desc[UR6][R16.64] ;  /* 0x0000000610107981 */ /* 0x000ea8000c1e1900 */
[----:B------:R-:W3:Y:S01]  /*0220*/  LDG.E R19, desc[UR6][R18.64] ;  /* 0x0000000612137981 */ /* 0x000ee2000c1e1900 */
[----:B------:R-:W-:Y:S02]  /*0230*/  ISETP.GE.AND P0, PT, R25, R20, PT ;  /* 0x000000141900720c */ /* 0x000fe40003f06270 */
[----:B--2---:R-:W-:-:S04]  /*0240*/  LOP3.LUT R27, RZ, R16, RZ, 0x33, !PT ;  /* 0x00000010ff1b7212 */ /* 0x004fc800078e33ff */
[----:B---3--:R-:W-:-:S07]  /*0250*/  VIADDMNMX R26, R19, R27, R26, !PT ;  /* 0x0000001b131a7246 */ /* 0x008fce000780011a */
[----:B------:R-:W-:Y:S05]  /*0260*/  @!P0 BRA `(.L_x_9) ;  /* 0xfffffffc00c48947 */ /* 0x000fea000383ffff */
.L_x_8:
[----:B------:R-:W-:Y:S05]  /*0270*/  BSYNC.RECONVERGENT B0 ;  /* 0x0000000000007941 */ /* 0x000fea0003800200 */
.L_x_7:
[----:B------:R-:W0:Y:S01]  /*0280*/  S2UR UR5, SR_CgaCtaId ;  /* 0x00000000000579c3 */ /* 0x000e220000008800 */
[----:B------:R-:W-:Y:S01]  /*0290*/  UMOV UR4, 0x400 ;  /* 0x0000040000047882 */ /* 0x000fe20000000000 */
[----:B------:R-:W1:Y:S01]  /*02a0*/  LDCU UR8, c[0x0][0x360] ;  /* 0x00006c00ff0877ac */ /* 0x000e620008000800 */
[----:B------:R-:W-:Y:S01]  /*02b0*/  ISETP.NE.AND P0, PT, R21, RZ, PT ;  /* 0x000000ff1500720c */ /* 0x000fe20003f05270 */
[----:B-1----:R-:W-:Y:S02]  /*02c0*/  UISETP.GE.U32.AND UP0, UPT, UR8, 0x2, UPT ;  /* 0x000000020800788c */ /* 0x002fe4000bf06070 */
[----:B0-----:R-:W-:-:S06]  /*02d0*/  ULEA UR4, UR5, UR4, 0x18 ;  /* 0x0000000405047291 */ /* 0x001fcc000f8ec0ff */
[----:B------:R-:W-:-:S05]  /*02e0*/  LEA R5, R21, UR4, 0x2 ;  /* 0x0000000415057c11 */ /* 0x000fca000f8e10ff */
[----:B------:R0:W-:Y:S01]  /*02f0*/  STS [R5], R26 ;  /* 0x0000001a05007388 */ /* 0x0001e20000000800 */
[----:B------:R-:W-:Y:S06]  /*0300*/  BAR.SYNC.DEFER_BLOCKING 0x0 ;  /* 0x0000000000007b1d */ /* 0x000fec0000010000 */
[----:B------:R-:W-:Y:S05]  /*0310*/  BRA.U !UP0, `(.L_x_10) ;  /* 0x0000000108307547 */ /* 0x000fea000b800000 */
[----:B------:R-:W-:-:S07]  /*0320*/  IMAD.U32 R4, RZ, RZ, UR8 ;  /* 0x00000008ff047e24 */ /* 0x000fce000f8e00ff */
.L_x_11:
[----:B------:R-:W-:-:S04]  /*0330*/  SHF.R.U32.HI R8, RZ, 0x1, R4 ;  /* 0x00000001ff087819 */ /* 0x000fc80000011604 */
[----:B------:R-:W-:-:S13]  /*0340*/  ISETP.GE.U32.AND P1, PT, R21, R8, PT ;  /* 0x000000081500720c */ /* 0x000fda0003f26070 */
[----:B------:R-:W-:Y:S01]  /*0350*/  @!P1 LEA R7, R8, R5, 0x2 ;  /* 0x0000000508079211 */ /* 0x000fe200078e10ff */
[----:B------:R-:W-:Y:S05]  /*0360*/  @!P1 LDS R6, [R5] ;  /* 0x0000000005069984 */ /* 0x000fea0000000800 */
[----:B------:R-:W1:Y:S02]  /*0370*/  @!P1 LDS R7, [R7] ;  /* 0x0000000007079984 */ /* 0x000e640000000800 */
[----:B-1----:R-:W-:-:S05]  /*0380*/  @!P1 VIMNMX R6, PT, PT, R6, R7, !PT ;  /* 0x0000000706069248 */ /* 0x002fca0007fe0100 */
[----:B------:R1:W-:Y:S01]  /*0390*/  @!P1 STS [R5], R6 ;  /* 0x0000000605009388 */ /* 0x0003e20000000800 */
[----:B------:R-:W-:Y:S01]  /*03a0*/  BAR.SYNC.DEFER_BLOCKING 0x0 ;  /* 0x0000000000007b1d */ /* 0x000fe20000010000 */
[----:B------:R-:W-:Y:S01]  /*03b0*/  ISETP.GT.U32.AND P1, PT, R4, 0x3, PT ;  /* 0x000000030400780c */ /* 0x000fe20003f24070 */
[----:B------:R-:W-:-:S12]  /*03c0*/  IMAD.MOV.U32 R4, RZ, RZ, R8 ;  /* 0x000000ffff047224 */ /* 0x000fd800078e0008 */
[----:B-1----:R-:W-:Y:S05]  /*03d0*/  @P1 BRA `(.L_x_11) ;  /* 0xfffffffc00d41947 */ /* 0x002fea000383ffff */
.L_x_10:
[----:B------:R-:W-:Y:S05]  /*03e0*/  @P0 EXIT ;  /* 0x000000000000094d */ /* 0x000fea0003800000 */
[----:B------:R-:W1:Y:S01]  /*03f0*/  S2UR UR5, SR_CgaCtaId ;  /* 0x00000000000579c3 */ /* 0x000e620000008800 */
[----:B------:R-:W-:-:S07]  /*0400*/  UMOV UR4, 0x400 ;  /* 0x0000040000047882 */ /* 0x000fce0000000000 */
[----:B0-----:R-:W0:Y:S08]  /*0410*/  LDC.64 R4, c[0x0][0x3c0] ;  /* 0x0000f000ff047b82 */ /* 0x001e300000000a00 */
[----:B------:R-:W2:Y:S01]  /*0420*/  LDC.64 R6, c[0x0][0x3b8] ;  /* 0x0000ee00ff067b82 */ /* 0x000ea20000000a00 */
[----:B-1----:R-:W-:Y:S01]  /*0430*/  ULEA UR4, UR5, UR4, 0x18 ;  /* 0x0000000405047291 */ /* 0x002fe2000f8ec0ff */
[----:B0-----:R-:W-:-:S08]  /*0440*/  IMAD.WIDE.U32 R4, R0, 0x4, R4 ;  /* 0x0000000400047825 */ /* 0x001fd000078e0004 */
[----:B------:R-:W0:Y:S04]  /*0450*/  LDS R9, [UR4] ;  /* 0x00000004ff097984 */ /* 0x000e280008000800 */
[----:B0-----:R-:W-:Y:S04]  /*0460*/  STG.E desc[UR6][R4.64], R9 ;  /* 0x0000000904007986 */ /* 0x001fe8000c101906 */
[----:B------:R-:W3:Y:S01]  /*0470*/  LDG.E R2, desc[UR6][R2.64] ;  /* 0x0000000602027981 */ /* 0x000ee2000c1e1900 */
[----:B--2---:R-:W-:-:S04]  /*0480*/  IMAD.WIDE.U32 R6, R0, 0x4, R6 ;  /* 0x0000000400067825 */ /* 0x004fc800078e0006 */
[----:B---3--:R-:W-:-:S05]  /*0490*/  IMAD R11, R9, R2, RZ ;  /* 0x00000002090b7224 */ /* 0x008fca00078e02ff */
[----:B------:R-:W-:Y:S01]  /*04a0*/  STG.E desc[UR6][R6.64], R11 ;  /* 0x0000000b06007986 */ /* 0x000fe2000c101906 */
[----:B------:R-:W-:Y:S05]  /*04b0*/  EXIT ;  /* 0x000000000000794d */ /* 0x000fea0003800000 */
.L_x_12:
        /* <DEDUP_REMOVED lines=12> */
.L_x_61:


//--------------------- .text._Z10reduce_maxPiS_i --------------------------
	.section	.text._Z10reduce_maxPiS_i,"ax",@progbits
	.align	128
        .global         _Z10reduce_maxPiS_i
        .type           _Z10reduce_maxPiS_i,@function
        .size           _Z10reduce_maxPiS_i,(.L_x_62 - _Z10reduce_maxPiS_i)
        .other          _Z10reduce_maxPiS_i,@"STO_CUDA_ENTRY STV_DEFAULT"
_Z10reduce_maxPiS_i:
.text._Z10reduce_maxPiS_i:
[----:B------:R-:W-:Y:S01]  /*0000*/  LDC R1, c[0x0][0x37c] ;  /* 0x0000df00ff017b82 */ /* 0x000fe20000000800 */
[----:B------:R-:W0:Y:S01]  /*0010*/  S2R R6, SR_TID.X ;  /* 0x0000000000067919 */ /* 0x000e220000002100 */
[----:B------:R-:W0:Y:S01]  /*0020*/  LDCU UR8, c[0x0][0x360] ;  /* 0x00006c00ff0877ac */ /* 0x000e220008000800 */
[----:B------:R-:W-:Y:S01]  /*0030*/  IMAD.MOV.U32 R4, RZ, RZ, -0x80000000 ;  /* 0x80000000ff047424 */ /* 0x000fe200078e00ff */
[----:B------:R-:W0:Y:S01]  /*0040*/  S2R R7, SR_CTAID.X ;  /* 0x0000000000077919 */ /* 0x000e220000002500 */
[----:B------:R-:W1:Y:S01]  /*0050*/  LDCU UR4, c[0x0][0x390] ;  /* 0x00007200ff0477ac */ /* 0x000e620008000800 */
[----:B------:R-:W2:Y:S01]  /*0060*/  LDCU.64 UR6, c[0x0][0x358] ;  /* 0x00006b00ff0677ac */ /* 0x000ea20008000a00 */
[----:B0-----:R-:W-:-:S05]  /*0070*/  IMAD R5, R7, UR8, R6 ;  /* 0x0000000807057c24 */ /* 0x001fca000f8e0206 */
[----:B-1----:R-:W-:-:S13]  /*0080*/  ISETP.GE.AND P0, PT, R5, UR4, PT ;  /* 0x0000000405007c0c */ /* 0x002fda000bf06270 */
[----:B------:R-:W0:Y:S02]  /*0090*/  @!P0 LDC.64 R2, c[0x0][0x380] ;  /* 0x0000e000ff028b82 */ /* 0x000e240000000a00 */
[----:B0-----:R-:W-:-:S05]  /*00a0*/  @!P0 IMAD.WIDE R2, R5, 0x4, R2 ;  /* 0x0000000405028825 */ /* 0x001fca00078e0202 */
[----:B--2---:R-:W2:Y:S01]  /*00b0*/  @!P0 LDG.E R4, desc[UR6][R2.64] ;  /* 0x0000000602048981 */ /* 0x004ea2000c1e1900 */
[----:B------:R-:W0:Y:S01]  /*00c0*/  S2UR UR5, SR_CgaCtaId ;  /* 0x00000000000579c3 */ /* 0x000e220000008800 */
[----:B------:R-:W-:Y:S01]  /*00d0*/  IMAD.U32 R0, RZ, RZ, UR8 ;  /* 0x00000008ff007e24 */ /* 0x000fe2000f8e00ff */
[----:B------:R-:W-:Y:S01]  /*00e0*/  UMOV UR4, 0x400 ;  /* 0x0000040000047882 */ /* 0x000fe20000000000 */
[----:B------:R-:W-:-:S03]  /*00f0*/  ISETP.NE.AND P0, PT, R6, RZ, PT ;  /* 0x000000ff0600720c */ /* 0x000fc60003f05270 */
[----:B------:R-:W-:Y:S01]  /*0100*/  ISETP.GE.U32.AND P1, PT, R0, 0x2, PT ;  /* 0x000000020000780c */ /* 0x000fe20003f26070 */
[----:B0-----:R-:W-:-:S06]  /*0110*/  ULEA UR4, UR5, UR4, 0x18 ;  /* 0x0000000405047291 */ /* 0x001fcc000f8ec0ff */
[----:B------:R-:W-:-:S05]  /*0120*/  LEA R5, R6, UR4, 0x2 ;  /* 0x0000000406057c11 */ /* 0x000fca000f8e10ff */
[----:B--2---:R0:W-:Y:S01]  /*0130*/  STS [R5], R4 ;  /* 0x0000000405007388 */ /* 0x0041e20000000800 */
[----:B------:R-:W-:Y:S06]  /*0140*/  BAR.SYNC.DEFER_BLOCKING 0x0 ;  /* 0x0000000000007b1d */ /* 0x000fec0000010000 */
[----:B------:R-:W-:Y:S05]  /*0150*/  @!P1 BRA `(.L_x_13) ;  /* 0x00000000002c9947 */ /* 0x000fea0003800000 */
.L_x_14:
[----:B0-----:R-:W-:-:S04]  /*0160*/  SHF.R.U32.HI R4, RZ, 0x1, R0 ;  /* 0x00000001ff047819 */ /* 0x001fc80000011600 */
[----:B------:R-:W-:-:S13]  /*0170*/  ISETP.GE.U32.AND P1, PT, R6, R4, PT ;  /* 0x000000040600720c */ /* 0x000fda0003f26070 */
[----:B------:R-:W-:Y:S01]  /*0180*/  @!P1 IMAD R3, R4, 0x4, R5 ;  /* 0x0000000404039824 */ /* 0x000fe200078e0205 */
[----:B------:R-:W-:Y:S05]  /*0190*/  @!P1 LDS R2, [R5] ;  /* 0x0000000005029984 */ /* 0x000fea0000000800 */
[----:B------:R-:W0:Y:S02]  /*01a0*/  @!P1 LDS R3, [R3] ;  /* 0x0000000003039984 */ /* 0x000e240000000800 */
[----:B0-----:R-:W-:-:S05]  /*01b0*/  @!P1 VIMNMX R2, PT, PT, R2, R3, !PT ;  /* 0x0000000302029248 */ /* 0x001fca0007fe0100 */
[----:B------:R1:W-:Y:S01]  /*01c0*/  @!P1 STS [R5], R2 ;  /* 0x0000000205009388 */ /* 0x0003e20000000800 */
[----:B------:R-:W-:Y:S01]  /*01d0*/  BAR.SYNC.DEFER_BLOCKING 0x0 ;  /* 0x0000000000007b1d */ /* 0x000fe20000010000 */
[----:B------:R-:W-:Y:S01]  /*01e0*/  ISETP.GT.U32.AND P1, PT, R0, 0x3, PT ;  /* 0x000000030000780c */ /* 0x000fe20003f24070 */
[----:B------:R-:W-:-:S12]  /*01f0*/  IMAD.MOV.U32 R0, RZ, RZ, R4 ;  /* 0x000000ffff007224 */ /* 0x000fd800078e0004 */
[----:B-1----:R-:W-:Y:S05]  /*0200*/  @P1 BRA `(.L_x_14) ;  /* 0xfffffffc00d41947 */ /* 0x002fea000383ffff */
.L_x_13:
[----:B------:R-:W-:Y:S05]  /*0210*/  @P0 EXIT ;  /* 0x000000000000094d */ /* 0x000fea0003800000 */
[----:B------:R-:W1:Y:S01]  /*0220*/  S2UR UR5, SR_CgaCtaId ;  /* 0x00000000000579c3 */ /* 0x000e620000008800 */
[----:B------:R-:W-:-:S07]  /*0230*/  UMOV UR4, 0x400 ;  /* 0x0000040000047882 */ /* 0x000fce0000000000 */
[----:B------:R-:W2:Y:S01]  /*0240*/  LDC.64 R2, c[0x0][0x388] ;  /* 0x0000e200ff027b82 */ /* 0x000ea20000000a00 */
[----:B-1----:R-:W-:Y:S01]  /*0250*/  ULEA UR4, UR5, UR4, 0x18 ;  /* 0x0000000405047291 */ /* 0x002fe2000f8ec0ff */
[----:B--2---:R-:W-:-:S08]  /*0260*/  IMAD.WIDE.U32 R2, R7, 0x4, R2 ;  /* 0x0000000407027825 */ /* 0x004fd000078e0002 */
[----:B0-----:R-:W0:Y:S04]  /*0270*/  LDS R5, [UR4] ;  /* 0x00000004ff057984 */ /* 0x001e280008000800 */
[----:B0-----:R-:W-:Y:S01]  /*0280*/  STG.E desc[UR6][R2.64], R5 ;  /* 0x0000000502007986 */ /* 0x001fe2000c101906 */
[----:B------:R-:W-:Y:S05]  /*0290*/  EXIT ;  /* 0x000000000000794d */ /* 0x000fea0003800000 */
.L_x_15:
        /* <DEDUP_REMOVED lines=14> */
.L_x_62:


//--------------------- .text._Z23count_chain_memory_sizePiS_S_iS_S_S_S_S_S_S_ --------------------------
	.section	.text._Z23count_chain_memory_sizePiS_S_iS_S_S_S_S_S_S_,"ax",@progbits
	.align	128
        .global         _Z23count_chain_memory_sizePiS_S_iS_S_S_S_S_S_S_
        .type           _Z23count_chain_memory_sizePiS_S_iS_S_S_S_S_S_S_,@function
        .size           _Z23count_chain_memory_sizePiS_S_iS_S_S_S_S_S_S_,(.L_x_63 - _Z23count_chain_memory_sizePiS_S_iS_S_S_S_S_S_S_)
        .other          _Z23count_chain_memory_sizePiS_S_iS_S_S_S_S_S_S_,@"STO_CUDA_ENTRY STV_DEFAULT"
_Z23count_chain_memory_sizePiS_S_iS_S_S_S_S_S_S_:
.text._Z23count_chain_memory_sizePiS_S_iS_S_S_S_S_S_S_:
[----:B------:R-:W-:Y:S01]  /*0000*/  LDC R1, c[0x0][0x37c] ;  /* 0x0000df00ff017b82 */ /* 0x000fe20000000800 */
[----:B------:R-:W0:Y:S07]  /*0010*/  S2R R0, SR_CTAID.X ;  /* 0x0000000000007919 */ /* 0x000e2e0000002500 */
[----:B------:R-:W0:Y:S01]  /*0020*/  LDC.64 R2, c[0x0][0x3a0] ;  /* 0x0000e800ff027b82 */ /* 0x000e220000000a00 */
[----:B------:R-:W1:Y:S01]  /*0030*/  LDCU.64 UR6, c[0x0][0x358] ;  /* 0x00006b00ff0677ac */ /* 0x000e620008000a00 */
[----:B0-----:R-:W-:-:S05]  /*0040*/  IMAD.WIDE.U32 R2, R0, 0x4, R2 ;  /* 0x0000000400027825 */ /* 0x001fca00078e0002 */
[----:B-1----:R-:W2:Y:S01]  /*0050*/  LDG.E R10, desc[UR6][R2.64] ;  /* 0x00000006020a7981 */ /* 0x002ea2000c1e1900 */
[----:B------:R-:W-:Y:S01]  /*0060*/  BSSY.RECONVERGENT B0, `(.L_x_16) ;  /* 0x0000027000007945 */ /* 0x000fe20003800200 */
[----:B------:R-:W-:Y:S01]  /*0070*/  IMAD.MOV.U32 R21, RZ, RZ, RZ ;  /* 0x000000ffff157224 */ /* 0x000fe200078e00ff */
        /* <DEDUP_REMOVED lines=14> */
[----:B------:R-:W-:-:S02]  /*0160*/  HFMA2 R21, -RZ, RZ, 0, 0 ;  /* 0x00000000ff157431 */ /* 0x000fc400000001ff */
[----:B--23--:R-:W-:-:S07]  /*0170*/  IMAD.MOV.U32 R17, RZ, RZ, R11 ;  /* 0x000000ffff117224 */ /* 0x00cfce00078e000b */
.L_x_18:
[----:B-----5:R-:W-:Y:S01]  /*0180*/  IADD3 R15, PT, PT, R16, R17, RZ ;  /* 0x00000011100f7210 */ /* 0x020fe20007ffe0ff */
[----:B------:R-:W-:-:S04]  /*0190*/  IMAD.IADD R13, R20, 0x1, R17 ;  /* 0x00000001140d7824 */ /* 0x000fc800078e0211 */
[----:B0-----:R-:W-:-:S04]  /*01a0*/  IMAD.WIDE R14, R15, 0x4, R2 ;  /* 0x000000040f0e7825 */ /* 0x001fc800078e0202 */
[----:B------:R-:W-:Y:S02]  /*01b0*/  IMAD.WIDE R12, R13, 0x4, R8 ;  /* 0x000000040d0c7825 */ /* 0x000fe400078e0208 */
[----:B------:R-:W1:Y:S04]  /*01c0*/  LDG.E R15, desc[UR6][R14.64] ;  /* 0x000000060e0f7981 */ /* 0x000e68000c1e1900 */
[----:B------:R-:W4:Y:S01]  /*01d0*/  LDG.E R13, desc[UR6][R12.64] ;  /* 0x000000060c0d7981 */ /* 0x000f22000c1e1900 */
[----:B-1----:R-:W-:-:S04]  /*01e0*/  IMAD.WIDE R18, R15, 0x4, R4 ;  /* 0x000000040f127825 */ /* 0x002fc800078e0204 */
[----:B----4-:R-:W-:Y:S02]  /*01f0*/  IMAD.WIDE R24, R13, 0x4, R6 ;  /* 0x000000040d187825 */ /* 0x010fe400078e0206 */
[----:B------:R-:W2:Y:S04]  /*0200*/  LDG.E R18, desc[UR6][R18.64] ;  /* 0x0000000612127981 */ /* 0x000ea8000c1e1900 */
[----:B------:R-:W3:Y:S01]  /*0210*/  LDG.E R24, desc[UR6][R24.64] ;  /* 0x0000000618187981 */ /* 0x000ee2000c1e1900 */
[----:B------:R-:W-:-:S04]  /*0220*/  IADD3 R17, PT, PT, R22, R17, RZ ;  /* 0x0000001116117210 */ /* 0x000fc80007ffe0ff */
[----:B------:R-:W-:Y:S02]  /*0230*/  ISETP.GE.AND P1, PT, R17, R10, PT ;  /* 0x0000000a1100720c */ /* 0x000fe40003f26270 */
[----:B--2---:R-:W-:-:S04]  /*0240*/  LOP3.LUT R23, RZ, R18, RZ, 0x33, !PT ;  /* 0x00000012ff177212 */ /* 0x004fc800078e33ff */
[----:B---3--:R-:W-:-:S04]  /*0250*/  IADD3 R26, PT, PT, R24, R23, RZ ;  /* 0x00000017181a7210 */ /* 0x008fc80007ffe0ff */
[----:B------:R-:W-:-:S13]  /*0260*/  ISETP.GE.AND P0, PT, R26, 0x2, PT ;  /* 0x000000021a00780c */ /* 0x000fda0003f06270 */
[----:B------:R-:W-:-:S04]  /*0270*/  @P0 IMAD.IADD R23, R24, 0x1, -R18 ;  /* 0x0000000118170824 */ /* 0x000fc800078e0a12 */
[----:B------:R-:W-:-:S05]  /*0280*/  @P0 IMAD R23, R26, R23, RZ ;  /* 0x000000171a170224 */ /* 0x000fca00078e02ff */
[----:B------:R-:W-:-:S04]  /*0290*/  @P0 LEA.HI R23, R23, R23, RZ, 0x1 ;  /* 0x0000001717170211 */ /* 0x000fc800078f08ff */
[----:B------:R-:W-:-:S05]  /*02a0*/  @P0 SHF.R.S32.HI R26, RZ, 0x1, R23 ;  /* 0x00000001ff1a0819 */ /* 0x000fca0000011417 */
[----:B------:R-:W-:Y:S01]  /*02b0*/  IMAD.IADD R21, R26, 0x1, R21 ;  /* 0x000000011a157824 */ /* 0x000fe200078e0215 */
[----:B------:R-:W-:Y:S06]  /*02c0*/  @!P1 BRA `(.L_x_18) ;  /* 0xfffffffc00ac9947 */ /* 0x000fec000383ffff */
.L_x_17:
[----:B------:R-:W-:Y:S05]  /*02d0*/  BSYNC.RECONVERGENT B0 ;  /* 0x0000000000007941 */ /* 0x000fea0003800200 */
.L_x_16:
        /* <DEDUP_REMOVED lines=10> */
[----:B------:R-:W-:-:S07]  /*0380*/  MOV R3, UR8 ;  /* 0x0000000800037c02 */ /* 0x000fce0008000f00 */
.L_x_20:
[----:B------:R-:W-:-:S04]  /*0390*/  SHF.R.U32.HI R6, RZ, 0x1, R3 ;  /* 0x00000001ff067819 */ /* 0x000fc80000011603 */
[----:B------:R-:W-:-:S13]  /*03a0*/  ISETP.GE.U32.AND P1, PT, R11, R6, PT ;  /* 0x000000060b00720c */ /* 0x000fda0003f26070 */
[----:B------:R-:W-:Y:S01]  /*03b0*/  @!P1 IMAD R4, R6, 0x4, R2 ;  /* 0x0000000406049824 */ /* 0x000fe200078e0202 */
[----:B------:R-:W-:Y:S05]  /*03c0*/  @!P1 LDS R5, [R2] ;  /* 0x0000000002059984 */ /* 0x000fea0000000800 */
[----:B------:R-:W1:Y:S02]  /*03d0*/  @!P1 LDS R4, [R4] ;  /* 0x0000000004049984 */ /* 0x000e640000000800 */
[----:B-1----:R-:W-:-:S05]  /*03e0*/  @!P1 IADD3 R5, PT, PT, R4, R5, RZ ;  /* 0x0000000504059210 */ /* 0x002fca0007ffe0ff */
[----:B------:R1:W-:Y:S01]  /*03f0*/  @!P1 STS [R2], R5 ;  /* 0x0000000502009388 */ /* 0x0003e20000000800 */
[----:B------:R-:W-:Y:S01]  /*0400*/  BAR.SYNC.DEFER_BLOCKING 0x0 ;  /* 0x0000000000007b1d */ /* 0x000fe20000010000 */
[----:B------:R-:W-:Y:S01]  /*0410*/  ISETP.GT.U32.AND P1, PT, R3, 0x3, PT ;  /* 0x000000030300780c */ /* 0x000fe20003f24070 */
[----:B------:R-:W-:-:S12]  /*0420*/  IMAD.MOV.U32 R3, RZ, RZ, R6 ;  /* 0x000000ffff037224 */ /* 0x000fd800078e0006 */
[----:B-1----:R-:W-:Y:S05]  /*0430*/  @P1 BRA `(.L_x_20) ;  /* 0xfffffffc00d41947 */ /* 0x002fea000383ffff */
.L_x_19:
[----:B------:R-:W-:Y:S05]  /*0440*/  @P0 EXIT ;  /* 0x000000000000094d */ /* 0x000fea0003800000 */
[----:B------:R-:W1:Y:S01]  /*0450*/  S2UR UR5, SR_CgaCtaId ;  /* 0x00000000000579c3 */ /* 0x000e620000008800 */
[----:B------:R-:W-:-:S07]  /*0460*/  UMOV UR4, 0x400 ;  /* 0x0000040000047882 */ /* 0x000fce0000000000 */
[----:B0-----:R-:W0:Y:S01]  /*0470*/  LDC.64 R2, c[0x0][0x3d0] ;  /* 0x0000f400ff027b82 */ /* 0x001e220000000a00 */
[----:B-1----:R-:W-:Y:S01]  /*0480*/  ULEA UR4, UR5, UR4, 0x18 ;  /* 0x0000000405047291 */ /* 0x002fe2000f8ec0ff */
[----:B0-----:R-:W-:-:S08]  /*0490*/  IMAD.WIDE.U32 R2, R0, 0x4, R2 ;  /* 0x0000000400027825 */ /* 0x001fd000078e0002 */
[----:B------:R-:W0:Y:S04]  /*04a0*/  LDS R5, [UR4] ;  /* 0x00000004ff057984 */ /* 0x000e280008000800 */
[----:B0-----:R-:W-:Y:S01]  /*04b0*/  STG.E desc[UR6][R2.64], R5 ;  /* 0x0000000502007986 */ /* 0x001fe2000c101906 */
[----:B------:R-:W-:Y:S05]  /*04c0*/  EXIT ;  /* 0x000000000000794d */ /* 0x000fea0003800000 */
.L_x_21:
        /* <DEDUP_REMOVED lines=11> */
.L_x_63:


//--------------------- .text._Z5test2PiS_S_S_S_iS_S_S_ --------------------------
	.section	.text._Z5test2PiS_S_S_S_iS_S_S_,"ax",@progbits
	.align	128
        .global         _Z5test2PiS_S_S_S_iS_S_S_
        .type           _Z5test2PiS_S_S_S_iS_S_S_,@function
        .size           _Z5test2PiS_S_S_S_iS_S_S_,(.L_x_64 - _Z5test2PiS_S_S_S_iS_S_S_)
        .other          _Z5test2PiS_S_S_S_iS_S_S_,@"STO_CUDA_ENTRY STV_DEFAULT"
_Z5test2PiS_S_S_S_iS_S_S_:
.text._Z5test2PiS_S_S_S_iS_S_S_:
[----:B------:R-:W0:Y:S08]  /*0000*/  LDC R1, c[0x0][0x37c] ;  /* 0x0000df00ff017b82 */ /* 0x000e300000000800 */
[----:B------:R-:W1:Y:S01]  /*0010*/  LDC R0, c[0x0][0x3a8] ;  /* 0x0000ea00ff007b82 */ /* 0x000e620000000800 */
[----:B------:R-:W2:Y:S01]  /*0020*/  LDCU UR4, c[0x0][0x2f8] ;  /* 0x00005f00ff0477ac */ /* 0x000ea20008000800 */
[----:B0-----:R-:W-:Y:S01]  /*0030*/  IADD3 R1, PT, PT, R1, -0x10, RZ ;  /* 0xfffffff001017810 */ /* 0x001fe20007ffe0ff */
[----:B------:R-:W0:Y:S03]  /*0040*/  LDCU UR5, c[0x0][0x2fc] ;  /* 0x00005f80ff0577ac */ /* 0x000e260008000800 */
[----:B--2---:R-:W-:-:S02]  /*0050*/  IADD3 R26, P1, PT, R1, UR4, RZ ;  /* 0x00000004011a7c10 */ /* 0x004fc4000ff3e0ff */
[----:B-1----:R-:W-:-:S13]  /*0060*/  ISETP.GE.AND P0, PT, R0, 0x1, PT ;  /* 0x000000010000780c */ /* 0x002fda0003f06270 */
[----:B0-----:R-:W-:Y:S05]  /*0070*/  @!P0 EXIT ;  /* 0x000000000000894d */ /* 0x001fea0003800000 */
[----:B------:R-:W-:Y:S01]  /*0080*/  IADD3.X R2, PT, PT, RZ, UR5, RZ, P1, !PT ;  /* 0x00000005ff027c10 */ /* 0x000fe20008ffe4ff */
[----:B------:R-:W-:Y:S01]  /*0090*/  IMAD.MOV.U32 R16, RZ, RZ, RZ ;  /* 0x000000ffff107224 */ /* 0x000fe200078e00ff */
[----:B------:R-:W0:Y:S06]  /*00a0*/  LDCU.64 UR36, c[0x0][0x358] ;  /* 0x00006b00ff2477ac */ /* 0x000e2c0008000a00 */
.L_x_30:
[----:B0-----:R-:W1:Y:S02]  /*00b0*/  LDC.64 R30, c[0x0][0x3b0] ;  /* 0x0000ec00ff1e7b82 */ /* 0x001e640000000a00 */
[----:B-1----:R-:W-:-:S05]  /*00c0*/  IMAD.WIDE.U32 R30, R16, 0x4, R30 ;  /* 0x00000004101e7825 */ /* 0x002fca00078e001e */
[----:B0-----:R-:W2:Y:S01]  /*00d0*/  LDG.E R0, desc[UR36][R30.64] ;  /* 0x000000241e007981 */ /* 0x001ea2000c1e1900 */
[----:B------:R-:W-:Y:S01]  /*00e0*/  BSSY.RECONVERGENT B8, `(.L_x_22) ;  /* 0x000003a000087945 */ /* 0x000fe20003800200 */
[----:B--2---:R-:W-:-:S13]  /*00f0*/  ISETP.GE.AND P0, PT, R0, 0x1, PT ;  /* 0x000000010000780c */ /* 0x004fda0003f06270 */
[----:B------:R-:W-:Y:S05]  /*0100*/  @!P0 BRA `(.L_x_23) ;  /* 0x0000000000dc8947 */ /* 0x000fea0003800000 */
[----:B------:R-:W0:Y:S08]  /*0110*/  LDC.64 R28, c[0x0][0x3c0] ;  /* 0x0000f000ff1c7b82 */ /* 0x000e300000000a00 */
[----:B------:R-:W1:Y:S08]  /*0120*/  LDC.64 R24, c[0x0][0x3a0] ;  /* 0x0000e800ff187b82 */ /* 0x000e700000000a00 */
[----:B------:R-:W2:Y:S01]  /*0130*/  LDC.64 R22, c[0x0][0x388] ;  /* 0x0000e200ff167b82 */ /* 0x000ea20000000a00 */
[----:B0-----:R-:W-:-:S05]  /*0140*/  IMAD.WIDE.U32 R28, R16, 0x4, R28 ;  /* 0x00000004101c7825 */ /* 0x001fca00078e001c */
[----:B------:R0:W5:Y:S01]  /*0150*/  LDG.E R6, desc[UR36][R28.64] ;  /* 0x000000241c067981 */ /* 0x000162000c1e1900 */
[----:B------:R-:W-:Y:S02]  /*0160*/  HFMA2 R27, -RZ, RZ, 0, 0 ;  /* 0x00000000ff1b7431 */ /* 0x000fe400000001ff */
[----:B-1----:R-:W-:-:S04]  /*0170*/  IMAD.WIDE.U32 R24, R16, 0x4, R24 ;  /* 0x0000000410187825 */ /* 0x002fc800078e0018 */
[----:B0-2---:R-:W-:-:S07]  /*0180*/  IMAD.WIDE.U32 R22, R16, 0x4, R22 ;  /* 0x0000000410167825 */ /* 0x005fce00078e0016 */
.L_x_29:
[----:B0-----:R-:W0:Y:S01]  /*0190*/  LDC.64 R4, c[0x0][0x3b8] ;  /* 0x0000ee00ff047b82 */ /* 0x001e220000000a00 */
[----:B-----5:R-:W-:-:S04]  /*01a0*/  IMAD.IADD R3, R6, 0x1, R27 ;  /* 0x0000000106037824 */ /* 0x020fc800078e021b */
[----:B0-----:R-:W-:-:S06]  /*01b0*/  IMAD.WIDE R4, R3, 0x4, R4 ;  /* 0x0000000403047825 */ /* 0x001fcc00078e0204 */
[----:B------:R-:W2:Y:S01]  /*01c0*/  LDG.E R4, desc[UR36][R4.64] ;  /* 0x0000002404047981 */ /* 0x000ea2000c1e1900 */
[----:B------:R-:W-:Y:S01]  /*01d0*/  BSSY.RECONVERGENT B7, `(.L_x_24) ;  /* 0x0000027000077945 */ /* 0x000fe20003800200 */
[----:B--2---:R-:W-:-:S13]  /*01e0*/  ISETP.GE.AND P0, PT, R4, 0x1, PT ;  /* 0x000000010400780c */ /* 0x004fda0003f06270 */
[----:B------:R-:W-:Y:S05]  /*01f0*/  @!P0 BRA `(.L_x_25) ;  /* 0x0000000000908947 */ /* 0x000fea0003800000 */
[----:B------:R-:W-:Y:S01]  /*0200*/  BSSY.RECONVERGENT B6, `(.L_x_26) ;  /* 0x0000022000067945 */ /* 0x000fe20003800200 */
[----:B------:R-:W-:-:S07]  /*0210*/  MOV R18, RZ ;  /* 0x000000ff00127202 */ /* 0x000fce0000000f00 */
.L_x_28:
[----:B------:R-:W2:Y:S01]  /*0220*/  LDG.E R0, desc[UR36][R22.64] ;  /* 0x0000002416007981 */ /* 0x000ea2000c1e1900 */
[----:B------:R-:W0:Y:S08]  /*0230*/  LDC.64 R4, c[0x0][0x390] ;  /* 0x0000e400ff047b82 */ /* 0x000e300000000a00 */
[----:B------:R-:W1:Y:S08]  /*0240*/  LDC.64 R10, c[0x0][0x398] ;  /* 0x0000e600ff0a7b82 */ /* 0x000e700000000a00 */
[----:B------:R-:W3:Y:S01]  /*0250*/  LDC.64 R12, c[0x0][0x380] ;  /* 0x0000e000ff0c7b82 */ /* 0x000ee20000000a00 */
[----:B------:R-:W-:Y:S01]  /*0260*/  MOV R8, 0x1b0 ;  /* 0x000001b000087802 */ /* 0x000fe20000000f00 */
[----:B------:R-:W4:Y:S01]  /*0270*/  LDCU.64 UR4, c[0x4][0x1a0] ;  /* 0x01003400ff0477ac */ /* 0x000f220008000a00 */
[----:B--2---:R-:W-:-:S02]  /*0280*/  IMAD.IADD R3, R0, 0x1, R27 ;  /* 0x0000000100037824 */ /* 0x004fc400078e021b */
[----:B------:R-:W2:Y:S02]  /*0290*/  LDG.E R0, desc[UR36][R24.64] ;  /* 0x0000002418007981 */ /* 0x000ea4000c1e1900 */
[----:B0-----:R-:W-:-:S06]  /*02a0*/  IMAD.WIDE R4, R3, 0x4, R4 ;  /* 0x0000000403047825 */ /* 0x001fcc00078e0204 */
[----:B------:R-:W5:Y:S01]  /*02b0*/  LDG.E R5, desc[UR36][R4.64] ;  /* 0x0000002404057981 */ /* 0x000f62000c1e1900 */
[----:B--2---:R-:W-:Y:S01]  /*02c0*/  IADD3 R3, PT, PT, R0, R27, RZ ;  /* 0x0000001b00037210 */ /* 0x004fe20007ffe0ff */
[----:B-----5:R-:W-:-:S04]  /*02d0*/  IMAD.IADD R7, R5, 0x1, R18 ;  /* 0x0000000105077824 */ /* 0x020fc800078e0212 */
[----:B-1----:R-:W-:-:S04]  /*02e0*/  IMAD.WIDE R10, R3, 0x4, R10 ;  /* 0x00000004030a7825 */ /* 0x002fc800078e020a */
[----:B---3--:R-:W-:Y:S01]  /*02f0*/  IMAD.WIDE R12, R7, 0x4, R12 ;  /* 0x00000004070c7825 */ /* 0x008fe200078e020c */
[----:B------:R-:W2:Y:S04]  /*0300*/  LDG.E R17, desc[UR36][R10.64] ;  /* 0x000000240a117981 */ /* 0x000ea8000c1e1900 */
[----:B------:R-:W2:Y:S01]  /*0310*/  LDG.E R19, desc[UR36][R12.64] ;  /* 0x000000240c137981 */ /* 0x000ea2000c1e1900 */
[----:B------:R-:W0:Y:S01]  /*0320*/  LDC.64 R8, c[0x4][R8] ;  /* 0x0100000008087b82 */ /* 0x000e220000000a00 */
[----:B----4-:R-:W-:Y:S01]  /*0330*/  MOV R4, UR4 ;  /* 0x0000000400047c02 */ /* 0x010fe20008000f00 */
[----:B------:R-:W-:Y:S01]  /*0340*/  IMAD.U32 R5, RZ, RZ, UR5 ;  /* 0x00000005ff057e24 */ /* 0x000fe2000f8e00ff */
[----:B------:R-:W-:Y:S01]  /*0350*/  MOV R6, R26 ;  /* 0x0000001a00067202 */ /* 0x000fe20000000f00 */
[----:B------:R-:W-:Y:S01]  /*0360*/  IMAD.MOV.U32 R7, RZ, RZ, R2 ;  /* 0x000000ffff077224 */ /* 0x000fe200078e0002 */
[----:B0-2---:R1:W-:Y:S06]  /*0370*/  STL.128 [R1], R16 ;  /* 0x0000001001007387 */ /* 0x0053ec0000100c00 */
[----:B------:R-:W-:-:S07]  /*0380*/  LEPC R20, `(.L_x_27) ;  /* 0x000000001014794e */ /* 0x000fce0000000000 */
[----:B-1----:R-:W-:Y:S05]  /*0390*/  CALL.ABS.NOINC R8 ;  /* 0x0000000008007343 */ /* 0x002fea0003c00000 */
.L_x_27:
[----:B------:R-:W2:Y:S01]  /*03a0*/  LDG.E R6, desc[UR36][R28.64] ;  /* 0x000000241c067981 */ /* 0x000ea2000c1e1900 */
[----:B------:R-:W0:Y:S01]  /*03b0*/  LDC.64 R4, c[0x0][0x3b8] ;  /* 0x0000ee00ff047b82 */ /* 0x000e220000000a00 */
[----:B--2---:R-:W-:-:S05]  /*03c0*/  IADD3 R3, PT, PT, R6, R27, RZ ;  /* 0x0000001b06037210 */ /* 0x004fca0007ffe0ff */
[----:B0-----:R-:W-:-:S06]  /*03d0*/  IMAD.WIDE R4, R3, 0x4, R4 ;  /* 0x0000000403047825 */ /* 0x001fcc00078e0204 */
[----:B------:R-:W2:Y:S01]  /*03e0*/  LDG.E R5, desc[UR36][R4.64] ;  /* 0x0000002404057981 */ /* 0x000ea2000c1e1900 */
[----:B------:R-:W-:-:S05]  /*03f0*/  VIADD R18, R18, 0x1 ;  /* 0x0000000112127836 */ /* 0x000fca0000000000 */
[----:B--2---:R-:W-:-:S13]  /*0400*/  ISETP.GE.AND P0, PT, R18, R5, PT ;  /* 0x000000051200720c */ /* 0x004fda0003f06270 */
[----:B------:R-:W-:Y:S05]  /*0410*/  @!P0 BRA `(.L_x_28) ;  /* 0xfffffffc00808947 */ /* 0x000fea000383ffff */
[----:B------:R-:W-:Y:S05]  /*0420*/  BSYNC.RECONVERGENT B6 ;  /* 0x0000000000067941 */ /* 0x000fea0003800200 */
.L_x_26:
[----:B------:R0:W5:Y:S02]  /*0430*/  LDG.E R0, desc[UR36][R30.64] ;  /* 0x000000241e007981 */ /* 0x000164000c1e1900 */
.L_x_25:
[----:B------:R-:W-:Y:S05]  /*0440*/  BSYNC.RECONVERGENT B7 ;  /* 0x0000000000077941 */ /* 0x000fea0003800200 */
.L_x_24:
[----:B------:R-:W-:-:S04]  /*0450*/  IADD3 R27, PT, PT, R27, 0x1, RZ ;  /* 0x000000011b1b7810 */ /* 0x000fc80007ffe0ff */
[----:B-----5:R-:W-:-:S13]  /*0460*/  ISETP.GE.AND P0, PT, R27, R0, PT ;  /* 0x000000001b00720c */ /* 0x020fda0003f06270 */
[----:B------:R-:W-:Y:S05]  /*0470*/  @!P0 BRA `(.L_x_29) ;  /* 0xfffffffc00448947 */ /* 0x000fea000383ffff */
.L_x_23:
[----:B------:R-:W-:Y:S05]  /*0480*/  BSYNC.RECONVERGENT B8 ;  /* 0x0000000000087941 */ /* 0x000fea0003800200 */
.L_x_22:
[----:B------:R-:W1:Y:S01]  /*0490*/  LDCU UR4, c[0x0][0x3a8] ;  /* 0x00007500ff0477ac */ /* 0x000e620008000800 */
[----:B------:R-:W-:-:S05]  /*04a0*/  VIADD R16, R16, 0x1 ;  /* 0x0000000110107836 */ /* 0x000fca0000000000 */
[----:B-1----:R-:W-:-:S13]  /*04b0*/  ISETP.NE.AND P0, PT, R16, UR4, PT ;  /* 0x0000000410007c0c */ /* 0x002fda000bf05270 */
[----:B------:R-:W-:Y:S05]  /*04c0*/  @P0 BRA `(.L_x_30) ;  /* 0xfffffff800f80947 */ /* 0x000fea000383ffff */
[----:B------:R-:W-:Y:S05]  /*04d0*/  EXIT ;  /* 0x000000000000794d */ /* 0x000fea0003800000 */
.L_x_31:
        /* <DEDUP_REMOVED lines=10> */
.L_x_64:


//--------------------- .text._Z5test1PiS_S_S_S_S_i --------------------------
	.section	.text._Z5test1PiS_S_S_S_S_i,"ax",@progbits
	.align	128
        .global         _Z5test1PiS_S_S_S_S_i
        .type           _Z5test1PiS_S_S_S_S_i,@function
        .size           _Z5test1PiS_S_S_S_S_i,(.L_x_65 - _Z5test1PiS_S_S_S_S_i)
        .other          _Z5test1PiS_S_S_S_S_i,@"STO_CUDA_ENTRY STV_DEFAULT"
_Z5test1PiS_S_S_S_S_i:
.text._Z5test1PiS_S_S_S_S_i:
[----:B------:R-:W0:Y:S01]  /*0000*/  LDC R1, c[0x0][0x37c] ;  /* 0x0000df00ff017b82 */ /* 0x000e220000000800 */
[----:B------:R-:W1:Y:S01]  /*0010*/  LDCU UR6, c[0x0][0x3b0] ;  /* 0x00007600ff0677ac */ /* 0x000e620008000800 */
[----:B0-----:R-:W-:Y:S01]  /*0020*/  VIADD R1, R1, 0xfffffff0 ;  /* 0xfffffff001017836 */ /* 0x001fe20000000000 */
[----:B------:R-:W0:Y:S01]  /*0030*/  LDCU UR4, c[0x0][0x2f8] ;  /* 0x00005f00ff0477ac */ /* 0x000e220008000800 */
[----:B------:R-:W2:Y:S01]  /*0040*/  LDCU UR5, c[0x0][0x2fc] ;  /* 0x00005f80ff0577ac */ /* 0x000ea20008000800 */
[----:B-1----:R-:W-:Y:S02]  /*0050*/  IMAD.U32 R0, RZ, RZ, UR6 ;  /* 0x00000006ff007e24 */ /* 0x002fe4000f8e00ff */
[----:B0-----:R-:W-:-:S03]  /*0060*/  IADD3 R23, P1, PT, R1, UR4, RZ ;  /* 0x0000000401177c10 */ /* 0x001fc6000ff3e0ff */
[----:B------:R-:W-:Y:S02]  /*0070*/  ISETP.GE.AND P0, PT, R0, 0x1, PT ;  /* 0x000000010000780c */ /* 0x000fe40003f06270 */
[----:B--2---:R-:W-:-:S11]  /*0080*/  IMAD.X R22, RZ, RZ, UR5, P1 ;  /* 0x00000005ff167e24 */ /* 0x004fd600088e06ff */
[----:B------:R-:W-:Y:S05]  /*0090*/  @!P0 BRA `(.L_x_32) ;  /* 0x0000000000d88947 */ /* 0x000fea0003800000 */
[----:B------:R-:W-:Y:S01]  /*00a0*/  HFMA2 R2, -RZ, RZ, 0, 0 ;  /* 0x00000000ff027431 */ /* 0x000fe200000001ff */
[----:B------:R-:W-:Y:S01]  /*00b0*/  BSSY.RECONVERGENT B8, `(.L_x_32) ;  /* 0x0000034000087945 */ /* 0x000fe20003800200 */
[----:B------:R-:W0:Y:S05]  /*00c0*/  LDCU.64 UR36, c[0x0][0x358] ;  /* 0x00006b00ff2477ac */ /* 0x000e2a0008000a00 */
.L_x_38:
[----:B------:R-:W1:Y:S02]  /*00d0*/  LDC.64 R18, c[0x0][0x3a8] ;  /* 0x0000ea00ff127b82 */ /* 0x000e640000000a00 */
[----:B-1----:R-:W-:-:S05]  /*00e0*/  IMAD.WIDE.U32 R18, R2, 0x4, R18 ;  /* 0x0000000402127825 */ /* 0x002fca00078e0012 */
[----:B0-----:R-:W2:Y:S01]  /*00f0*/  LDG.E R0, desc[UR36][R18.64] ;  /* 0x0000002412007981 */ /* 0x001ea2000c1e1900 */
[----:B------:R-:W-:Y:S01]  /*0100*/  BSSY.RECONVERGENT B7, `(.L_x_33) ;  /* 0x000001f000077945 */ /* 0x000fe20003800200 */
[----:B--2---:R-:W-:-:S13]  /*0110*/  ISETP.GE.AND P0, PT, R0, 0x1, PT ;  /* 0x000000010000780c */ /* 0x004fda0003f06270 */
[----:B------:R-:W-:Y:S05]  /*0120*/  @!P0 BRA `(.L_x_34) ;  /* 0x0000000000708947 */ /* 0x000fea0003800000 */
[----:B------:R-:W0:Y:S02]  /*0130*/  LDCU.64 UR4, c[0x0][0x3a0] ;  /* 0x00007400ff0477ac */ /* 0x000e240008000a00 */
[----:B0-----:R-:W-:-:S04]  /*0140*/  LEA R16, P0, R2, UR4, 0x2 ;  /* 0x0000000402107c11 */ /* 0x001fc8000f8010ff */
[----:B------:R-:W-:-:S05]  /*0150*/  LEA.HI.X R17, R2, UR5, RZ, 0x2, P0 ;  /* 0x0000000502117c11 */ /* 0x000fca00080f14ff */
[----:B------:R-:W2:Y:S01]  /*0160*/  LDG.E R3, desc[UR36][R16.64] ;  /* 0x0000002410037981 */ /* 0x000ea2000c1e1900 */
[----:B------:R-:W-:Y:S01]  /*0170*/  BSSY.RECONVERGENT B6, `(.L_x_34) ;  /* 0x0000017000067945 */ /* 0x000fe20003800200 */
[----:B--2---:R-:W-:-:S07]  /*0180*/  IMAD.MOV.U32 R24, RZ, RZ, R3 ;  /* 0x000000ffff187224 */ /* 0x004fce00078e0003 */
.L_x_36:
[----:B------:R-:W0:Y:S01]  /*0190*/  LDC.64 R8, c[0x0][0x380] ;  /* 0x0000e000ff087b82 */ /* 0x000e220000000a00 */
[C---:B------:R-:W-:Y:S01]  /*01a0*/  IMAD.IADD R3, R24.reuse, 0x1, -R3 ;  /* 0x0000000118037824 */ /* 0x040fe200078e0a03 */
[----:B------:R-:W-:Y:S01]  /*01b0*/  MOV R0, 0x1b0 ;  /* 0x000001b000007802 */ /* 0x000fe20000000f00 */
[----:B------:R-:W1:Y:S01]  /*01c0*/  LDCU.64 UR4, c[0x4][0x188] ;  /* 0x01003100ff0477ac */ /* 0x000e620008000a00 */
[----:B0-----:R-:W-:-:S06]  /*01d0*/  IMAD.WIDE R8, R24, 0x4, R8 ;  /* 0x0000000418087825 */ /* 0x001fcc00078e0208 */
[----:B------:R-:W2:Y:S01]  /*01e0*/  LDG.E R8, desc[UR36][R8.64] ;  /* 0x0000002408087981 */ /* 0x000ea2000c1e1900 */
[----:B------:R0:W3:Y:S01]  /*01f0*/  LDC.64 R10, c[0x4][R0] ;  /* 0x01000000000a7b82 */ /* 0x0000e20000000a00 */
[----:B-1----:R-:W-:Y:S01]  /*0200*/  MOV R4, UR4 ;  /* 0x0000000400047c02 */ /* 0x002fe20008000f00 */
[----:B------:R-:W-:Y:S01]  /*0210*/  IMAD.U32 R5, RZ, RZ, UR5 ;  /* 0x00000005ff057e24 */ /* 0x000fe2000f8e00ff */
[----:B------:R0:W-:Y:S01]  /*0220*/  STL.64 [R1], R2 ;  /* 0x0000000201007387 */ /* 0x0001e20000100a00 */
[----:B------:R-:W-:Y:S01]  /*0230*/  IMAD.MOV.U32 R6, RZ, RZ, R23 ;  /* 0x000000ffff067224 */ /* 0x000fe200078e0017 */
[----:B------:R-:W-:Y:S02]  /*0240*/  MOV R7, R22 ;  /* 0x0000001600077202 */ /* 0x000fe40000000f00 */
[----:B--23--:R0:W-:Y:S05]  /*0250*/  STL [R1+0x8], R8 ;  /* 0x0000080801007387 */ /* 0x00c1ea0000100800 */
[----:B------:R-:W-:-:S07]  /*0260*/  LEPC R20, `(.L_x_35) ;  /* 0x000000001014794e */ /* 0x000fce0000000000 */
[----:B0-----:R-:W-:Y:S05]  /*0270*/  CALL.ABS.NOINC R10 ;  /* 0x000000000a007343 */ /* 0x001fea0003c00000 */
.L_x_35:
[----:B------:R-:W2:Y:S04]  /*0280*/  LDG.E R3, desc[UR36][R16.64] ;  /* 0x0000002410037981 */ /* 0x000ea8000c1e1900 */
[----:B------:R-:W2:Y:S01]  /*0290*/  LDG.E R0, desc[UR36][R18.64] ;  /* 0x0000002412007981 */ /* 0x000ea2000c1e1900 */
[----:B------:R-:W-:Y:S02]  /*02a0*/  VIADD R24, R24, 0x1 ;  /* 0x0000000118187836 */ /* 0x000fe40000000000 */
[----:B--2---:R-:W-:-:S05]  /*02b0*/  IMAD.IADD R5, R3, 0x1, R0 ;  /* 0x0000000103057824 */ /* 0x004fca00078e0200 */
[----:B------:R-:W-:-:S13]  /*02c0*/  ISETP.GE.AND P0, PT, R24, R5, PT ;  /* 0x000000051800720c */ /* 0x000fda0003f06270 */
[----:B------:R-:W-:Y:S05]  /*02d0*/  @!P0 BRA `(.L_x_36) ;  /* 0xfffffffc00ac8947 */ /* 0x000fea000383ffff */
[----:B------:R-:W-:Y:S05]  /*02e0*/  BSYNC.RECONVERGENT B6 ;  /* 0x0000000000067941 */ /* 0x000fea0003800200 */
.L_x_34:
[----:B------:R-:W-:Y:S05]  /*02f0*/  BSYNC.RECONVERGENT B7 ;  /* 0x0000000000077941 */ /* 0x000fea0003800200 */
.L_x_33:
[----:B------:R-:W-:Y:S01]  /*0300*/  MOV R3, 0x1b0 ;  /* 0x000001b000037802 */ /* 0x000fe20000000f00 */
[----:B------:R0:W-:Y:S01]  /*0310*/  STL [R1], R0 ;  /* 0x0000000001007387 */ /* 0x0001e20000100800 */
[----:B------:R-:W1:Y:S01]  /*0320*/  LDCU.64 UR4, c[0x4][0x190] ;  /* 0x01003200ff0477ac */ /* 0x000e620008000a00 */
[----:B------:R-:W-:Y:S01]  /*0330*/  IMAD.MOV.U32 R6, RZ, RZ, R23 ;  /* 0x000000ffff067224 */ /* 0x000fe200078e0017 */
[----:B------:R0:W2:Y:S01]  /*0340*/  LDC.64 R8, c[0x4][R3] ;  /* 0x0100000003087b82 */ /* 0x0000a20000000a00 */
[----:B------:R-:W-:Y:S02]  /*0350*/  MOV R7, R22 ;  /* 0x0000001600077202 */ /* 0x000fe40000000f00 */
[----:B-1----:R-:W-:Y:S01]  /*0360*/  MOV R4, UR4 ;  /* 0x0000000400047c02 */ /* 0x002fe20008000f00 */
[----:B0-----:R-:W-:-:S07]  /*0370*/  IMAD.U32 R5, RZ, RZ, UR5 ;  /* 0x00000005ff057e24 */ /* 0x001fce000f8e00ff */
[----:B------:R-:W-:-:S07]  /*0380*/  LEPC R20, `(.L_x_37) ;  /* 0x000000001014794e */ /* 0x000fce0000000000 */
[----:B--2---:R-:W-:Y:S05]  /*0390*/  CALL.ABS.NOINC R8 ;  /* 0x0000000008007343 */ /* 0x004fea0003c00000 */
.L_x_37:
[----:B------:R-:W0:Y:S01]  /*03a0*/  LDCU UR4, c[0x0][0x3b0] ;  /* 0x00007600ff0477ac */ /* 0x000e220008000800 */
[----:B------:R-:W-:Y:S02]  /*03b0*/  VIADD R2, R2, 0x1 ;  /* 0x0000000102027836 */ /* 0x000fe40000000000 */
[----:B0-----:R-:W-:-:S05]  /*03c0*/  IMAD.U32 R0, RZ, RZ, UR4 ;  /* 0x00000004ff007e24 */ /* 0x001fca000f8e00ff */
[----:B------:R-:W-:-:S13]  /*03d0*/  ISETP.NE.AND P0, PT, R2, R0, PT ;  /* 0x000000000200720c */ /* 0x000fda0003f05270 */
[----:B------:R-:W-:Y:S05]  /*03e0*/  @P0 BRA `(.L_x_38) ;  /* 0xfffffffc00380947 */ /* 0x000fea000383ffff */
[----:B------:R-:W-:Y:S05]  /*03f0*/  BSYNC.RECONVERGENT B8 ;  /* 0x0000000000087941 */ /* 0x000fea0003800200 */
.L_x_32:
[----:B------:R-:W-:Y:S01]  /*0400*/  MOV R2, 0x1b0 ;  /* 0x000001b000027802 */ /* 0x000fe20000000f00 */
[----:B------:R0:W-:Y:S01]  /*0410*/  STL [R1], R0 ;  /* 0x0000000001007387 */ /* 0x0001e20000100800 */
[----:B------:R-:W1:Y:S01]  /*0420*/  LDCU.64 UR4, c[0x4][0x198] ;  /* 0x01003300ff0477ac */ /* 0x000e620008000a00 */
[----:B------:R-:W-:Y:S01]  /*0430*/  IMAD.MOV.U32 R6, RZ, RZ, R23 ;  /* 0x000000ffff067224 */ /* 0x000fe200078e0017 */
[----:B------:R-:W-:Y:S02]  /*0440*/  MOV R7, R22 ;  /* 0x0000001600077202 */ /* 0x000fe40000000f00 */
[----:B------:R-:W2:Y:S01]  /*0450*/  LDC.64 R2, c[0x4][R2] ;  /* 0x0100000002027b82 */ /* 0x000ea20000000a00 */
[----:B-1----:R-:W-:Y:S01]  /*0460*/  MOV R4, UR4 ;  /* 0x0000000400047c02 */ /* 0x002fe20008000f00 */
[----:B0-----:R-:W-:-:S07]  /*0470*/  IMAD.U32 R5, RZ, RZ, UR5 ;  /* 0x00000005ff057e24 */ /* 0x001fce000f8e00ff */
[----:B------:R-:W-:-:S07]  /*0480*/  LEPC R20, `(.L_x_39) ;  /* 0x000000001014794e */ /* 0x000fce0000000000 */
[----:B--2---:R-:W-:Y:S05]  /*0490*/  CALL.ABS.NOINC R2 ;  /* 0x0000000002007343 */ /* 0x004fea0003c00000 */
.L_x_39:
[----:B------:R-:W-:Y:S05]  /*04a0*/  EXIT ;  /* 0x000000000000794d */ /* 0x000fea0003800000 */
.L_x_40:
        /* <DEDUP_REMOVED lines=13> */
.L_x_65:


//--------------------- .text._Z4testPPPiiS_S0_S0_ --------------------------
	.section	.text._Z4testPPPiiS_S0_S0_,"ax",@progbits
	.align	128
        .global         _Z4testPPPiiS_S0_S0_
        .type           _Z4testPPPiiS_S0_S0_,@function
        .size           _Z4testPPPiiS_S0_S0_,(.L_x_66 - _Z4testPPPiiS_S0_S0_)
        .other          _Z4testPPPiiS_S0_S0_,@"STO_CUDA_ENTRY STV_DEFAULT"
_Z4testPPPiiS_S0_S0_:
.text._Z4testPPPiiS_S0_S0_:
[----:B------:R-:W0:Y:S08]  /*0000*/  LDC R1, c[0x0][0x37c] ;  /* 0x0000df00ff017b82 */ /* 0x000e300000000800 */
[----:B------:R-:W1:Y:S01]  /*0010*/  LDC R0, c[0x0][0x388] ;  /* 0x0000e200ff007b82 */ /* 0x000e620000000800 */
[----:B------:R-:W2:Y:S01]  /*0020*/  LDCU UR4, c[0x0][0x2f8] ;  /* 0x00005f00ff0477ac */ /* 0x000ea20008000800 */
[----:B0-----:R-:W-:Y:S01]  /*0030*/  VIADD R1, R1, 0xfffffff8 ;  /* 0xfffffff801017836 */ /* 0x001fe20000000000 */
[----:B------:R-:W0:Y:S04]  /*0040*/  LDCU UR5, c[0x0][0x2fc] ;  /* 0x00005f80ff0577ac */ /* 0x000e280008000800 */
[----:B--2---:R-:W-:-:S02]  /*0050*/  IADD3 R23, P1, PT, R1, UR4, RZ ;  /* 0x0000000401177c10 */ /* 0x004fc4000ff3e0ff */
[----:B-1----:R-:W-:-:S13]  /*0060*/  ISETP.GE.AND P0, PT, R0, 0x1, PT ;  /* 0x000000010000780c */ /* 0x002fda0003f06270 */
[----:B0-----:R-:W-:Y:S05]  /*0070*/  @!P0 EXIT ;  /* 0x000000000000894d */ /* 0x001fea0003800000 */
[----:B------:R-:W-:Y:S01]  /*0080*/  IMAD.X R22, RZ, RZ, UR5, P1 ;  /* 0x00000005ff167e24 */ /* 0x000fe200088e06ff */
[----:B------:R-:W0:Y:S01]  /*0090*/  LDCU.64 UR36, c[0x0][0x358] ;  /* 0x00006b00ff2477ac */ /* 0x000e220008000a00 */
[----:B------:R-:W-:-:S07]  /*00a0*/  IMAD.MOV.U32 R2, RZ, RZ, RZ ;  /* 0x000000ffff027224 */ /* 0x000fce00078e00ff */
.L_x_51:
[----:B------:R-:W-:Y:S01]  /*00b0*/  MOV R0, 0x1b0 ;  /* 0x000001b000007802 */ /* 0x000fe20000000f00 */
[----:B------:R1:W-:Y:S01]  /*00c0*/  STL [R1], R2 ;  /* 0x0000000201007387 */ /* 0x0003e20000100800 */
[----:B------:R-:W2:Y:S01]  /*00d0*/  LDCU.64 UR4, c[0x4][0x168] ;  /* 0x01002d00ff0477ac */ /* 0x000ea20008000a00 */
[----:B------:R-:W-:Y:S01]  /*00e0*/  IMAD.MOV.U32 R6, RZ, RZ, R23 ;  /* 0x000000ffff067224 */ /* 0x000fe200078e0017 */
[----:B------:R1:W3:Y:S01]  /*00f0*/  LDC.64 R8, c[0x4][R0] ;  /* 0x0100000000087b82 */ /* 0x0002e20000000a00 */
[----:B------:R-:W-:Y:S02]  /*0100*/  MOV R7, R22 ;  /* 0x0000001600077202 */ /* 0x000fe40000000f00 */
[----:B--2---:R-:W-:Y:S01]  /*0110*/  MOV R4, UR4 ;  /* 0x0000000400047c02 */ /* 0x004fe20008000f00 */
[----:B-1----:R-:W-:-:S07]  /*0120*/  IMAD.U32 R5, RZ, RZ, UR5 ;  /* 0x00000005ff057e24 */ /* 0x002fce000f8e00ff */
[----:B------:R-:W-:-:S07]  /*0130*/  LEPC R20, `(.L_x_41) ;  /* 0x000000001014794e */ /* 0x000fce0000000000 */
[----:B0--3--:R-:W-:Y:S05]  /*0140*/  CALL.ABS.NOINC R8 ;  /* 0x0000000008007343 */ /* 0x009fea0003c00000 */
.L_x_41:
[----:B------:R-:W0:Y:S02]  /*0150*/  LDC.64 R30, c[0x0][0x390] ;  /* 0x0000e400ff1e7b82 */ /* 0x000e240000000a00 */
[----:B0-----:R-:W-:-:S05]  /*0160*/  IMAD.WIDE.U32 R30, R2, 0x4, R30 ;  /* 0x00000004021e7825 */ /* 0x001fca00078e001e */
[----:B------:R-:W2:Y:S01]  /*0170*/  LDG.E R0, desc[UR36][R30.64] ;  /* 0x000000241e007981 */ /* 0x000ea2000c1e1900 */
[----:B------:R-:W-:Y:S01]  /*0180*/  BSSY.RECONVERGENT B7, `(.L_x_42) ;  /* 0x0000044000077945 */ /* 0x000fe20003800200 */
[----:B--2---:R-:W-:-:S13]  /*0190*/  ISETP.GE.AND P0, PT, R0, 0x1, PT ;  /* 0x000000010000780c */ /* 0x004fda0003f06270 */
[----:B------:R-:W-:Y:S05]  /*01a0*/  @!P0 BRA `(.L_x_43) ;  /* 0x0000000400048947 */ /* 0x000fea0003800000 */
[----:B------:R-:W0:Y:S01]  /*01b0*/  LDC.64 R28, c[0x0][0x3a0] ;  /* 0x0000e800ff1c7b82 */ /* 0x000e220000000a00 */
[----:B------:R-:W-:-:S07]  /*01c0*/  IMAD.MOV.U32 R24, RZ, RZ, RZ ;  /* 0x000000ffff187224 */ /* 0x000fce00078e00ff */
[----:B------:R-:W1:Y:S08]  /*01d0*/  LDC.64 R18, c[0x0][0x398] ;  /* 0x0000e600ff127b82 */ /* 0x000e700000000a00 */
[----:B------:R-:W2:Y:S01]  /*01e0*/  LDC.64 R16, c[0x0][0x380] ;  /* 0x0000e000ff107b82 */ /* 0x000ea20000000a00 */
[----:B0-----:R-:W-:-:S04]  /*01f0*/  IMAD.WIDE.U32 R28, R2, 0x8, R28 ;  /* 0x00000008021c7825 */ /* 0x001fc800078e001c */
[----:B-1----:R-:W-:-:S04]  /*0200*/  IMAD.WIDE.U32 R18, R2, 0x8, R18 ;  /* 0x0000000802127825 */ /* 0x002fc800078e0012 */
[----:B--2---:R-:W-:-:S07]  /*0210*/  IMAD.WIDE.U32 R16, R2, 0x8, R16 ;  /* 0x0000000802107825 */ /* 0x004fce00078e0010 */
.L_x_50:
[----:B------:R-:W2:Y:S01]  /*0220*/  LDG.E.64 R10, desc[UR36][R28.64] ;  /* 0x000000241c0a7981 */ /* 0x000ea2000c1e1b00 */
[----:B------:R-:W-:Y:S01]  /*0230*/  MOV R8, 0x1b0 ;  /* 0x000001b000087802 */ /* 0x000fe20000000f00 */
[----:B------:R-:W0:Y:S01]  /*0240*/  LDCU.64 UR4, c[0x4][0x170] ;  /* 0x01002e00ff0477ac */ /* 0x000e220008000a00 */
[----:B--2---:R-:W-:-:S06]  /*0250*/  IMAD.WIDE.U32 R10, R24, 0x4, R10 ;  /* 0x00000004180a7825 */ /* 0x004fcc00078e000a */
[----:B------:R-:W2:Y:S01]  /*0260*/  LD.E R10, desc[UR36][R10.64] ;  /* 0x000000240a0a7980 */ /* 0x000ea2000c101900 */
[----:B------:R-:W1:Y:S01]  /*0270*/  LDC.64 R8, c[0x4][R8] ;  /* 0x0100000008087b82 */ /* 0x000e620000000a00 */
[----:B0-----:R-:W-:Y:S01]  /*0280*/  IMAD.U32 R4, RZ, RZ, UR4 ;  /* 0x00000004ff047e24 */ /* 0x001fe2000f8e00ff */
[----:B------:R-:W-:Y:S01]  /*0290*/  MOV R5, UR5 ;  /* 0x0000000500057c02 */ /* 0x000fe20008000f00 */
[----:B------:R-:W-:Y:S02]  /*02a0*/  IMAD.MOV.U32 R6, RZ, RZ, R23 ;  /* 0x000000ffff067224 */ /* 0x000fe400078e0017 */
[----:B------:R-:W-:Y:S01]  /*02b0*/  IMAD.MOV.U32 R7, RZ, RZ, R22 ;  /* 0x000000ffff077224 */ /* 0x000fe200078e0016 */
[----:B-12---:R0:W-:Y:S06]  /*02c0*/  STL [R1], R10 ;  /* 0x0000000a01007387 */ /* 0x0061ec0000100800 */
[----:B------:R-:W-:-:S07]  /*02d0*/  LEPC R20, `(.L_x_44) ;  /* 0x000000001014794e */ /* 0x000fce0000000000 */
[----:B0-----:R-:W-:Y:S05]  /*02e0*/  CALL.ABS.NOINC R8 ;  /* 0x0000000008007343 */ /* 0x001fea0003c00000 */
.L_x_44:
[----:B------:R-:W2:Y:S02]  /*02f0*/  LDG.E.64 R4, desc[UR36][R18.64] ;  /* 0x0000002412047981 */ /* 0x000ea4000c1e1b00 */
[----:B--2---:R-:W-:-:S06]  /*0300*/  IMAD.WIDE.U32 R4, R24, 0x4, R4 ;  /* 0x0000000418047825 */ /* 0x004fcc00078e0004 */
[----:B------:R-:W2:Y:S01]  /*0310*/  LD.E R4, desc[UR36][R4.64] ;  /* 0x0000002404047980 */ /* 0x000ea2000c101900 */
[----:B------:R-:W-:Y:S01]  /*0320*/  BSSY.RECONVERGENT B6, `(.L_x_45) ;  /* 0x000001d000067945 */ /* 0x000fe20003800200 */
[----:B--2---:R-:W-:-:S13]  /*0330*/  ISETP.GE.AND P0, PT, R4, 0x1, PT ;  /* 0x000000010400780c */ /* 0x004fda0003f06270 */
[----:B------:R-:W-:Y:S05]  /*0340*/  @!P0 BRA `(.L_x_46) ;  /* 0x0000000000688947 */ /* 0x000fea0003800000 */
[----:B------:R-:W-:Y:S01]  /*0350*/  HFMA2 R25, -RZ, RZ, 0, 0 ;  /* 0x00000000ff197431 */ /* 0x000fe200000001ff */
[----:B------:R-:W-:-:S07]  /*0360*/  CS2R R26, SRZ ;  /* 0x00000000001a7805 */ /* 0x000fce000001ff00 */
.L_x_48:
[----:B------:R-:W2:Y:S01]  /*0370*/  LDG.E.64 R10, desc[UR36][R16.64] ;  /* 0x00000024100a7981 */ /* 0x000ea2000c1e1b00 */
[----:B------:R-:W-:Y:S01]  /*0380*/  MOV R8, 0x1b0 ;  /* 0x000001b000087802 */ /* 0x000fe20000000f00 */
[----:B------:R-:W0:Y:S01]  /*0390*/  LDCU.64 UR4, c[0x4][0x178] ;  /* 0x01002f00ff0477ac */ /* 0x000e220008000a00 */
[----:B--2---:R-:W-:-:S06]  /*03a0*/  IMAD.WIDE.U32 R10, R24, 0x8, R10 ;  /* 0x00000008180a7825 */ /* 0x004fcc00078e000a */
[----:B------:R-:W2:Y:S02]  /*03b0*/  LD.E.64 R10, desc[UR36][R10.64] ;  /* 0x000000240a0a7980 */ /* 0x000ea4000c101b00 */
[----:B--2---:R-:W-:-:S05]  /*03c0*/  IADD3 R12, P0, PT, R10, R26, RZ ;  /* 0x0000001a0a0c7210 */ /* 0x004fca0007f1e0ff */
[----:B------:R-:W-:-:S05]  /*03d0*/  IMAD.X R13, R11, 0x1, R27, P0 ;  /* 0x000000010b0d7824 */ /* 0x000fca00000e061b */
        /* <DEDUP_REMOVED lines=9> */
.L_x_47:
[----:B------:R-:W2:Y:S02]  /*0470*/  LDG.E.64 R4, desc[UR36][R18.64] ;  /* 0x0000002412047981 */ /* 0x000ea4000c1e1b00 */
[----:B--2---:R-:W-:-:S06]  /*0480*/  IMAD.WIDE.U32 R4, R24, 0x4, R4 ;  /* 0x0000000418047825 */ /* 0x004fcc00078e0004 */
[----:B------:R-:W2:Y:S01]  /*0490*/  LD.E R4, desc[UR36][R4.64] ;  /* 0x0000002404047980 */ /* 0x000ea2000c101900 */
[----:B------:R-:W-:Y:S02]  /*04a0*/  IADD3 R25, PT, PT, R25, 0x1, RZ ;  /* 0x0000000119197810 */ /* 0x000fe40007ffe0ff */
[----:B------:R-:W-:-:S05]  /*04b0*/  IADD3 R26, P1, PT, R26, 0x4, RZ ;  /* 0x000000041a1a7810 */ /* 0x000fca0007f3e0ff */
[----:B------:R-:W-:Y:S01]  /*04c0*/  IMAD.X R27, RZ, RZ, R27, P1 ;  /* 0x000000ffff1b7224 */ /* 0x000fe200008e061b */
[----:B--2---:R-:W-:-:S13]  /*04d0*/  ISETP.GE.AND P0, PT, R25, R4, PT ;  /* 0x000000041900720c */ /* 0x004fda0003f06270 */
[----:B------:R-:W-:Y:S05]  /*04e0*/  @!P0 BRA `(.L_x_48) ;  /* 0xfffffffc00a08947 */ /* 0x000fea000383ffff */
.L_x_46:
[----:B------:R-:W-:Y:S05]  /*04f0*/  BSYNC.RECONVERGENT B6 ;  /* 0x0000000000067941 */ /* 0x000fea0003800200 */
.L_x_45:
[----:B------:R-:W-:Y:S01]  /*0500*/  MOV R8, 0x1b0 ;  /* 0x000001b000087802 */ /* 0x000fe20000000f00 */
[----:B------:R-:W0:Y:S01]  /*0510*/  LDCU.64 UR4, c[0x4][0x180] ;  /* 0x01003000ff0477ac */ /* 0x000e220008000a00 */
[----:B------:R-:W-:-:S04]  /*0520*/  CS2R R6, SRZ ;  /* 0x0000000000067805 */ /* 0x000fc8000001ff00 */
[----:B------:R-:W1:Y:S01]  /*0530*/  LDC.64 R8, c[0x4][R8] ;  /* 0x0100000008087b82 */ /* 0x000e620000000a00 */
[----:B0-----:R-:W-:Y:S01]  /*0540*/  IMAD.U32 R4, RZ, RZ, UR4 ;  /* 0x00000004ff047e24 */ /* 0x001fe2000f8e00ff */
[----:B------:R-:W-:-:S07]  /*0550*/  MOV R5, UR5 ;  /* 0x0000000500057c02 */ /* 0x000fce0008000f00 */
[----:B------:R-:W-:-:S07]  /*0560*/  LEPC R20, `(.L_x_49) ;  /* 0x000000001014794e */ /* 0x000fce0000000000 */
[----:B-1----:R-:W-:Y:S05]  /*0570*/  CALL.ABS.NOINC R8 ;  /* 0x0000000008007343 */ /* 0x002fea0003c00000 */
.L_x_49:
[----:B------:R-:W2:Y:S01]  /*0580*/  LDG.E R3, desc[UR36][R30.64] ;  /* 0x000000241e037981 */ /* 0x000ea2000c1e1900 */
[----:B------:R-:W-:-:S05]  /*0590*/  VIADD R24, R24, 0x1 ;  /* 0x0000000118187836 */ /* 0x000fca0000000000 */
[----:B--2---:R-:W-:-:S13]  /*05a0*/  ISETP.GE.AND P0, PT, R24, R3, PT ;  /* 0x000000031800720c */ /* 0x004fda0003f06270 */
[----:B------:R-:W-:Y:S05]  /*05b0*/  @!P0 BRA `(.L_x_50) ;  /* 0xfffffffc00188947 */ /* 0x000fea000383ffff */
.L_x_43:
[----:B------:R-:W-:Y:S05]  /*05c0*/  BSYNC.RECONVERGENT B7 ;  /* 0x0000000000077941 */ /* 0x000fea0003800200 */
.L_x_42:
[----:B------:R-:W0:Y:S01]  /*05d0*/  LDCU UR4, c[0x0][0x388] ;  /* 0x00007100ff0477ac */ /* 0x000e220008000800 */
[----:B------:R-:W-:-:S04]  /*05e0*/  IADD3 R2, PT, PT, R2, 0x1, RZ ;  /* 0x0000000102027810 */ /* 0x000fc80007ffe0ff */
[----:B0-----:R-:W-:-:S13]  /*05f0*/  ISETP.NE.AND P0, PT, R2, UR4, PT ;  /* 0x0000000402007c0c */ /* 0x001fda000bf05270 */
[----:B------:R-:W-:Y:S05]  /*0600*/  @P0 BRA `(.L_x_51) ;  /* 0xfffffff800a80947 */ /* 0x000fea000383ffff */
[----:B------:R-:W-:Y:S05]  /*0610*/  EXIT ;  /* 0x000000000000794d */ /* 0x000fea0003800000 */
.L_x_52:
        /* <DEDUP_REMOVED lines=14> */
.L_x_66:


//--------------------- .text._Z19Array_add_reductioniPiS_ --------------------------
	.section	.text._Z19Array_add_reductioniPiS_,"ax",@progbits
	.align	128
        .global         _Z19Array_add_reductioniPiS_
        .type           _Z19Array_add_reductioniPiS_,@function
        .size           _Z19Array_add_reductioniPiS_,(.L_x_67 - _Z19Array_add_reductioniPiS_)
        .other          _Z19Array_add_reductioniPiS_,@"STO_CUDA_ENTRY STV_DEFAULT"
_Z19Array_add_reductioniPiS_:
.text._Z19Array_add_reductioniPiS_:
[----:B------:R-:W-:Y:S01]  /*0000*/  LDC R1, c[0x0][0x37c] ;  /* 0x0000df00ff017b82 */ /* 0x000fe20000000800 */
[----:B------:R-:W0:Y:S01]  /*0010*/  S2R R6, SR_TID.X ;  /* 0x0000000000067919 */ /* 0x000e220000002100 */
[----:B------:R-:W0:Y:S01]  /*0020*/  LDCU UR8, c[0x0][0x360] ;  /* 0x00006c00ff0877ac */ /* 0x000e220008000800 */
[----:B------:R-:W-:Y:S01]  /*0030*/  IMAD.MOV.U32 R4, RZ, RZ, RZ ;  /* 0x000000ffff047224 */ /* 0x000fe200078e00ff */
        /* <DEDUP_REMOVED lines=18> */
.L_x_54:
[----:B------:R-:W-:-:S04]  /*0160*/  SHF.R.U32.HI R8, RZ, 0x1, R0 ;  /* 0x00000001ff087819 */ /* 0x000fc80000011600 */
[----:B------:R-:W-:-:S13]  /*0170*/  ISETP.GE.U32.AND P1, PT, R6, R8, PT ;  /* 0x000000080600720c */ /* 0x000fda0003f26070 */
[----:B------:R-:W-:Y:S01]  /*0180*/  @!P1 LEA R2, R8, R5, 0x2 ;  /* 0x0000000508029211 */ /* 0x000fe200078e10ff */
[----:B------:R-:W-:Y:S05]  /*0190*/  @!P1 LDS R3, [R5] ;  /* 0x0000000005039984 */ /* 0x000fea0000000800 */
[----:B------:R-:W0:Y:S02]  /*01a0*/  @!P1 LDS R2, [R2] ;  /* 0x0000000002029984 */ /* 0x000e240000000800 */
[----:B0-----:R-:W-:-:S05]  /*01b0*/  @!P1 IMAD.IADD R4, R2, 0x1, R3 ;  /* 0x0000000102049824 */ /* 0x001fca00078e0203 */
[----:B------:R1:W-:Y:S01]  /*01c0*/  @!P1 STS [R5], R4 ;  /* 0x0000000405009388 */ /* 0x0003e20000000800 */
[----:B------:R-:W-:Y:S01]  /*01d0*/  BAR.SYNC.DEFER_BLOCKING 0x0 ;  /* 0x0000000000007b1d */ /* 0x000fe20000010000 */
[----:B------:R-:W-:Y:S02]  /*01e0*/  ISETP.GT.U32.AND P1, PT, R0, 0x3, PT ;  /* 0x000000030000780c */ /* 0x000fe40003f24070 */
[----:B------:R-:W-:-:S11]  /*01f0*/  MOV R0, R8 ;  /* 0x0000000800007202 */ /* 0x000fd60000000f00 */
[----:B-1----:R-:W-:Y:S05]  /*0200*/  @P1 BRA `(.L_x_54) ;  /* 0xfffffffc00d41947 */ /* 0x002fea000383ffff */
.L_x_53:
        /* <DEDUP_REMOVED lines=9> */
.L_x_55:
        /* <DEDUP_REMOVED lines=14> */
.L_x_67:


//--------------------- .text._Z10PeuCounteriiPPiS0_S0_S0_S_iS_S_S_ --------------------------
	.section	.text._Z10PeuCounteriiPPiS0_S0_S0_S_iS_S_S_,"ax",@progbits
	.align	128
        .global         _Z10PeuCounteriiPPiS0_S0_S0_S_iS_S_S_
        .type           _Z10PeuCounteriiPPiS0_S0_S0_S_iS_S_S_,@function
        .size           _Z10PeuCounteriiPPiS0_S0_S0_S_iS_S_S_,(.L_x_68 - _Z10PeuCounteriiPPiS0_S0_S0_S_iS_S_S_)
        .other          _Z10PeuCounteriiPPiS0_S0_S0_S_iS_S_S_,@"STO_CUDA_ENTRY STV_DEFAULT"
_Z10PeuCounteriiPPiS0_S0_S0_S_iS_S_S_:
.text._Z10PeuCounteriiPPiS0_S0_S0_S_iS_S_S_:
[----:B------:R-:W-:Y:S08]  /*0000*/  LDC R1, c[0x0][0x37c] ;  /* 0x0000df00ff017b82 */ /* 0x000ff00000000800 */
[----:B------:R-:W0:Y:S01]  /*0010*/  LDC R0, c[0x0][0x384] ;  /* 0x0000e100ff007b82 */ /* 0x000e220000000800 */
[----:B------:R-:W1:Y:S07]  /*0020*/  LDCU.64 UR6, c[0x0][0x358] ;  /* 0x00006b00ff0677ac */ /* 0x000e6e0008000a00 */
[----:B------:R-:W0:Y:S02]  /*0030*/  LDC.64 R2, c[0x0][0x3a8] ;  /* 0x0000ea00ff027b82 */ /* 0x000e240000000a00 */
[----:B0-----:R-:W-:-:S06]  /*0040*/  IMAD.WIDE R2, R0, 0x4, R2 ;  /* 0x0000000400027825 */ /* 0x001fcc00078e0202 */
[----:B-1----:R-:W2:Y:S01]  /*0050*/  LDG.E R2, desc[UR6][R2.64] ;  /* 0x0000000602027981 */ /* 0x002ea2000c1e1900 */
[----:B------:R-:W2:Y:S02]  /*0060*/  S2R R9, SR_TID.X ;  /* 0x0000000000097919 */ /* 0x000ea40000002100 */
[----:B--2---:R-:W-:-:S13]  /*0070*/  ISETP.GE.U32.AND P0, PT, R9, R2, PT ;  /* 0x000000020900720c */ /* 0x004fda0003f06070 */
[----:B------:R-:W-:Y:S05]  /*0080*/  @P0 EXIT ;  /* 0x000000000000094d */ /* 0x000fea0003800000 */
[----:B------:R-:W0:Y:S01]  /*0090*/  LDC.64 R2, c[0x0][0x388] ;  /* 0x0000e200ff027b82 */ /* 0x000e220000000a00 */
[----:B------:R-:W1:Y:S01]  /*00a0*/  LDCU UR4, c[0x0][0x380] ;  /* 0x00007000ff0477ac */ /* 0x000e620008000800 */
[----:B0-----:R-:W-:-:S06]  /*00b0*/  IMAD.WIDE R2, R0, 0x8, R2 ;  /* 0x0000000800027825 */ /* 0x001fcc00078e0202 */
[----:B------:R-:W2:Y:S02]  /*00c0*/  LDG.E.64 R2, desc[UR6][R2.64] ;  /* 0x0000000602027981 */ /* 0x000ea4000c1e1b00 */
[----:B--2---:R-:W-:-:S06]  /*00d0*/  IMAD.WIDE.U32 R4, R9, 0x4, R2 ;  /* 0x0000000409047825 */ /* 0x004fcc00078e0002 */
[----:B------:R-:W1:Y:S02]  /*00e0*/  LD.E R4, desc[UR6][R4.64] ;  /* 0x0000000604047980 */ /* 0x000e64000c101900 */
[----:B-1----:R-:W-:-:S13]  /*00f0*/  ISETP.NE.AND P0, PT, R4, UR4, PT ;  /* 0x0000000404007c0c */ /* 0x002fda000bf05270 */
[----:B------:R-:W-:Y:S05]  /*0100*/  @P0 EXIT ;  /* 0x000000000000094d */ /* 0x000fea0003800000 */
[----:B------:R-:W0:Y:S08]  /*0110*/  LDC.64 R2, c[0x0][0x390] ;  /* 0x0000e400ff027b82 */ /* 0x000e300000000a00 */
[----:B------:R-:W1:Y:S01]  /*0120*/  LDC.64 R6, c[0x0][0x398] ;  /* 0x0000e600ff067b82 */ /* 0x000e620000000a00 */
[----:B------:R-:W2:Y:S07]  /*0130*/  S2R R13, SR_LANEID ;  /* 0x00000000000d7919 */ /* 0x000eae0000000000 */
[----:B------:R-:W3:Y:S01]  /*0140*/  LDC.64 R10, c[0x0][0x3b8] ;  /* 0x0000ee00ff0a7b82 */ /* 0x000ee20000000a00 */
[----:B0-----:R-:W-:-:S06]  /*0150*/  IMAD.WIDE R2, R0, 0x8, R2 ;  /* 0x0000000800027825 */ /* 0x001fcc00078e0202 */
[----:B------:R-:W4:Y:S01]  /*0160*/  LDG.E.64 R2, desc[UR6][R2.64] ;  /* 0x0000000602027981 */ /* 0x000f22000c1e1b00 */
[----:B-1----:R-:W-:-:S06]  /*0170*/  IMAD.WIDE R6, R0, 0x8, R6 ;  /* 0x0000000800067825 */ /* 0x002fcc00078e0206 */
[----:B------:R-:W5:Y:S01]  /*0180*/  LDG.E.64 R6, desc[UR6][R6.64] ;  /* 0x0000000606067981 */ /* 0x000f62000c1e1b00 */
[----:B----4-:R-:W-:-:S06]  /*0190*/  IMAD.WIDE.U32 R4, R9, 0x4, R2 ;  /* 0x0000000409047825 */ /* 0x010fcc00078e0002 */
[----:B------:R-:W4:Y:S01]  /*01a0*/  LD.E R4, desc[UR6][R4.64] ;  /* 0x0000000604047980 */ /* 0x000f22000c101900 */
[----:B-----5:R-:W-:-:S06]  /*01b0*/  IMAD.WIDE.U32 R8, R9, 0x4, R6 ;  /* 0x0000000409087825 */ /* 0x020fcc00078e0006 */
[----:B------:R-:W4:Y:S01]  /*01c0*/  LD.E R9, desc[UR6][R8.64] ;  /* 0x0000000608097980 */ /* 0x000f22000c101900 */
[----:B------:R-:W-:Y:S02]  /*01d0*/  VOTEU.ANY UR4, UPT, PT ;  /* 0x0000000000047886 */ /* 0x000fe400038e0100 */
[----:B------:R-:W-:-:S06]  /*01e0*/  UFLO.U32 UR4, UR4 ;  /* 0x00000004000472bd */ /* 0x000fcc00080e0000 */
[----:B--2---:R-:W-:Y:S01]  /*01f0*/  ISETP.EQ.U32.AND P0, PT, R13, UR4, PT ;  /* 0x000000040d007c0c */ /* 0x004fe2000bf02070 */
[----:B---3--:R-:W-:Y:S01]  /*0200*/  IMAD.WIDE R2, R0, 0x4, R10 ;  /* 0x0000000400027825 */ /* 0x008fe200078e020a */
[----:B----4-:R-:W-:-:S04]  /*0210*/  IADD3 R12, PT, PT, R4, R9, RZ ;  /* 0x00000009040c7210 */ /* 0x010fc80007ffe0ff */
[----:B------:R-:W-:-:S13]  /*0220*/  CREDUX.MAX.S32 UR5, R12 ;  /* 0x000000000c0572cc */ /* 0x000fda0000000200 */
[----:B------:R-:W-:-:S05]  /*0230*/  MOV R7, UR5 ;  /* 0x0000000500077c02 */ /* 0x000fca0008000f00 */
[----:B------:R-:W-:Y:S01]  /*0240*/  @P0 REDG.E.MAX.S32.STRONG.GPU desc[UR6][R2.64], R7 ;  /* 0x000000070200098e */ /* 0x000fe2000d12e306 */
[----:B------:R-:W-:Y:S05]  /*0250*/  EXIT ;  /* 0x000000000000794d */ /* 0x000fea0003800000 */
.L_x_56:
        /* <DEDUP_REMOVED lines=10> */
.L_x_68:


//--------------------- .text._Z10PEUcounteriPPiS0_S0_S0_S_iS_S_ --------------------------
	.section	.text._Z10PEUcounteriPPiS0_S0_S0_S_iS_S_,"ax",@progbits
	.align	128
        .global         _Z10PEUcounteriPPiS0_S0_S0_S_iS_S_
        .type           _Z10PEUcounteriPPiS0_S0_S0_S_iS_S_,@function
        .size           _Z10PEUcounteriPPiS0_S0_S0_S_iS_S_,(.L_x_69 - _Z10PEUcounteriPPiS0_S0_S0_S_iS_S_)
        .other          _Z10PEUcounteriPPiS0_S0_S0_S_iS_S_,@"STO_CUDA_ENTRY STV_DEFAULT"
_Z10PEUcounteriPPiS0_S0_S0_S_iS_S_:
.text._Z10PEUcounteriPPiS0_S0_S0_S_iS_S_:
[----:B------:R-:W-:Y:S01]  /*0000*/  LDC R1, c[0x0][0x37c] ;  /* 0x0000df00ff017b82 */ /* 0x000fe20000000800 */
[----:B------:R-:W0:Y:S07]  /*0010*/  S2R R0, SR_CTAID.X ;  /* 0x0000000000007919 */ /* 0x000e2e0000002500 */
[----:B------:R-:W0:Y:S01]  /*0020*/  LDC.64 R4, c[0x0][0x3a8] ;  /* 0x0000ea00ff047b82 */ /* 0x000e220000000a00 */
[----:B------:R-:W1:Y:S01]  /*0030*/  LDCU.64 UR6, c[0x0][0x358] ;  /* 0x00006b00ff0677ac */ /* 0x000e620008000a00 */
[----:B0-----:R-:W-:-:S06]  /*0040*/  IMAD.WIDE.U32 R4, R0, 0x4, R4 ;  /* 0x0000000400047825 */ /* 0x001fcc00078e0004 */
[----:B-1----:R-:W2:Y:S01]  /*0050*/  LDG.E R5, desc[UR6][R4.64] ;  /* 0x0000000604057981 */ /* 0x002ea2000c1e1900 */
[----:B------:R-:W2:Y:S02]  /*0060*/  S2R R2, SR_TID.X ;  /* 0x0000000000027919 */ /* 0x000ea40000002100 */
[----:B--2---:R-:W-:-:S13]  /*0070*/  ISETP.GE.U32.AND P0, PT, R2, R5, PT ;  /* 0x000000050200720c */ /* 0x004fda0003f06070 */
[----:B------:R-:W-:Y:S05]  /*0080*/  @P0 EXIT ;  /* 0x000000000000094d */ /* 0x000fea0003800000 */
[----:B------:R-:W0:Y:S01]  /*0090*/  LDC.64 R4, c[0x0][0x388] ;  /* 0x0000e200ff047b82 */ /* 0x000e220000000a00 */
[----:B------:R-:W1:Y:S01]  /*00a0*/  LDCU UR4, c[0x0][0x380] ;  /* 0x00007000ff0477ac */ /* 0x000e620008000800 */
[----:B0-----:R-:W-:-:S06]  /*00b0*/  IMAD.WIDE.U32 R4, R0, 0x8, R4 ;  /* 0x0000000800047825 */ /* 0x001fcc00078e0004 */
[----:B------:R-:W2:Y:S02]  /*00c0*/  LDG.E.64 R4, desc[UR6][R4.64] ;  /* 0x0000000604047981 */ /* 0x000ea4000c1e1b00 */
[----:B--2---:R-:W-:-:S06]  /*00d0*/  IMAD.WIDE.U32 R6, R2, 0x4, R4 ;  /* 0x0000000402067825 */ /* 0x004fcc00078e0004 */
[----:B------:R-:W1:Y:S02]  /*00e0*/  LD.E R6, desc[UR6][R6.64] ;  /* 0x0000000606067980 */ /* 0x000e64000c101900 */
[----:B-1----:R-:W-:-:S13]  /*00f0*/  ISETP.NE.AND P0, PT, R6, UR4, PT ;  /* 0x0000000406007c0c */ /* 0x002fda000bf05270 */
[----:B------:R-:W-:Y:S05]  /*0100*/  @P0 EXIT ;  /* 0x000000000000094d */ /* 0x000fea0003800000 */
[----:B------:R-:W0:Y:S08]  /*0110*/  LDC.64 R10, c[0x0][0x398] ;  /* 0x0000e600ff0a7b82 */ /* 0x000e300000000a00 */
[----:B------:R-:W1:Y:S01]  /*0120*/  LDC.64 R4, c[0x0][0x390] ;  /* 0x0000e400ff047b82 */ /* 0x000e620000000a00 */
[----:B0-----:R-:W-:-:S06]  /*0130*/  IMAD.WIDE.U32 R10, R0, 0x8, R10 ;  /* 0x00000008000a7825 */ /* 0x001fcc00078e000a */
[----:B------:R-:W2:Y:S01]  /*0140*/  LDG.E.64 R10, desc[UR6][R10.64] ;  /* 0x000000060a0a7981 */ /* 0x000ea2000c1e1b00 */
[----:B-1----:R-:W-:-:S05]  /*0150*/  IMAD.WIDE.U32 R4, R0, 0x8, R4 ;  /* 0x0000000800047825 */ /* 0x002fca00078e0004 */
[----:B------:R-:W3:Y:S01]  /*0160*/  LDG.E.64 R6, desc[UR6][R4.64] ;  /* 0x0000000604067981 */ /* 0x000ee2000c1e1b00 */
[----:B------:R-:W0:Y:S01]  /*0170*/  S2R R14, SR_LANEID ;  /* 0x00000000000e7919 */ /* 0x000e220000000000 */
[----:B--2---:R-:W-:-:S06]  /*0180*/  IMAD.WIDE.U32 R12, R2, 0x4, R10 ;  /* 0x00000004020c7825 */ /* 0x004fcc00078e000a */
[----:B------:R-:W2:Y:S01]  /*0190*/  LD.E R13, desc[UR6][R12.64] ;  /* 0x000000060c0d7980 */ /* 0x000ea2000c101900 */
[----:B---3--:R-:W-:Y:S02]  /*01a0*/  IMAD.WIDE.U32 R8, R2, 0x4, R6 ;  /* 0x0000000402087825 */ /* 0x008fe400078e0006 */
[----:B------:R-:W1:Y:S04]  /*01b0*/  LDC.64 R6, c[0x0][0x3b8] ;  /* 0x0000ee00ff067b82 */ /* 0x000e680000000a00 */
[----:B------:R-:W2:Y:S01]  /*01c0*/  LD.E R8, desc[UR6][R8.64] ;  /* 0x0000000608087980 */ /* 0x000ea2000c101900 */
[----:B------:R-:W-:Y:S02]  /*01d0*/  VOTEU.ANY UR4, UPT, PT ;  /* 0x0000000000047886 */ /* 0x000fe400038e0100 */
[----:B------:R-:W-:-:S06]  /*01e0*/  UFLO.U32 UR4, UR4 ;  /* 0x00000004000472bd */ /* 0x000fcc00080e0000 */
[----:B0-----:R-:W-:Y:S01]  /*01f0*/  ISETP.EQ.U32.AND P0, PT, R14, UR4, PT ;  /* 0x000000040e007c0c */ /* 0x001fe2000bf02070 */
[----:B-1----:R-:W-:Y:S01]  /*0200*/  IMAD.WIDE.U32 R6, R0, 0x4, R6 ;  /* 0x0000000400067825 */ /* 0x002fe200078e0006 */
[----:B--2---:R-:W-:-:S04]  /*0210*/  IADD3 R3, PT, PT, R8, R13, RZ ;  /* 0x0000000d08037210 */ /* 0x004fc80007ffe0ff */
[----:B------:R-:W-:-:S13]  /*0220*/  CREDUX.MAX.S32 UR5, R3 ;  /* 0x00000000030572cc */ /* 0x000fda0000000200 */
[----:B------:R-:W-:-:S05]  /*0230*/  MOV R11, UR5 ;  /* 0x00000005000b7c02 */ /* 0x000fca0008000f00 */
[----:B------:R-:W-:Y:S04]  /*0240*/  @P0 REDG.E.MAX.S32.STRONG.GPU desc[UR6][R6.64], R11 ;  /* 0x0000000b0600098e */ /* 0x000fe8000d12e306 */
[----:B------:R-:W2:Y:S02]  /*0250*/  LDG.E.64 R4, desc[UR6][R4.64] ;  /* 0x0000000604047981 */ /* 0x000ea4000c1e1b00 */
[----:B--2---:R-:W-:Y:S02]  /*0260*/  IMAD.WIDE.U32 R8, R2, 0x4, R4 ;  /* 0x0000000402087825 */ /* 0x004fe400078e0004 */
[----:B------:R-:W0:Y:S04]  /*0270*/  LDC.64 R2, c[0x0][0x3c0] ;  /* 0x0000f000ff027b82 */ /* 0x000e280000000a00 */
[----:B------:R-:W2:Y:S01]  /*0280*/  LD.E R8, desc[UR6][R8.64] ;  /* 0x0000000608087980 */ /* 0x000ea2000c101900 */
[----:B0-----:R-:W-:Y:S01]  /*0290*/  IMAD.WIDE.U32 R2, R0, 0x4, R2 ;  /* 0x0000000400027825 */ /* 0x001fe200078e0002 */
[----:B--2---:R-:W-:-:S13]  /*02a0*/  CREDUX.MAX.S32 UR4, R8 ;  /* 0x00000000080472cc */ /* 0x004fda0000000200 */
[----:B------:R-:W-:-:S05]  /*02b0*/  MOV R13, UR4 ;  /* 0x00000004000d7c02 */ /* 0x000fca0008000f00 */
[----:B------:R-:W-:Y:S01]  /*02c0*/  @P0 REDG.E.MAX.S32.STRONG.GPU desc[UR6][R2.64], R13 ;  /* 0x0000000d0200098e */ /* 0x000fe2000d12e306 */
[----:B------:R-:W-:Y:S05]  /*02d0*/  EXIT ;  /* 0x000000000000794d */ /* 0x000fea0003800000 */
.L_x_57:
        /* <DEDUP_REMOVED lines=10> */
.L_x_69:


//--------------------- .nv.global.init           --------------------------
	.section	.nv.global.init,"aw",@progbits
.nv.global.init:
	.type		$str$3,@object
	.size		$str$3,($str$2 - $str$3)
$str$3:
        /*0000*/ 	.byte	0x0a, 0x00
	.type		$str$2,@object
	.size		$str$2,($str$6 - $str$2)
$str$2:
        /*0002*/ 	.byte	0x25, 0x64, 0x20, 0x00
	.type		$str$6,@object
	.size		$str$6,($str$1 - $str$6)
$str$6:
        /*0006*/ 	.byte	0x25, 0x64, 0x0a, 0x00
	.type		$str$1,@object
	.size		$str$1,($str - $str$1)
$str$1:
        /*000a*/ 	.byte	0x73, 0x69, 0x64, 0x3a, 0x25, 0x64, 0x0a, 0x00
	.type		$str,@object
	.size		$str,($str$4 - $str)
$str:
        /*0012*/ 	.byte	0x69, 0x74, 0x65, 0x6d, 0x3a, 0x25, 0x64, 0x0a, 0x00
	.type		$str$4,@object
	.size		$str$4,($str$5 - $str$4)
$str$4:
        /*001b*/ 	.byte	0x69, 0x5b, 0x25, 0x64, 0x5d, 0x6a, 0x5b, 0x25, 0x64, 0x5d, 0x20, 0x3d, 0x20, 0x25, 0x64, 0x20
        /*002b*/ 	.byte	0x00
	.type		$str$5,@object
	.size		$str$5,($str$7 - $str$5)
$str$5:
        /*002c*/ 	.byte	0x73, 0x65, 0x71, 0x75, 0x65, 0x6e, 0x63, 0x65, 0x5f, 0x6c, 0x65, 0x6e, 0x3a, 0x25, 0x64, 0x0a
        /*003c*/ 	.byte	0x00
	.type		$str$7,@object
	.size		$str$7,($str$8 - $str$7)
$str$7:
        /*003d*/ 	.byte	0x69, 0x74, 0x65, 0x6d, 0x5b, 0x25, 0x64, 0x5d, 0x73, 0x69, 0x64, 0x5b, 0x25, 0x64, 0x5d, 0x69
        /*004d*/ 	.byte	0x6e, 0x73, 0x74, 0x61, 0x6e, 0x63, 0x65, 0x5b, 0x25, 0x64, 0x5d, 0x20, 0x3d, 0x20, 0x25, 0x64
        /*005d*/ 	.byte	0x20, 0x0a, 0x00
	.type		$str$8,@object
	.size		$str$8,(.L_53 - $str$8)
$str$8:
        /*0060*/ 	.byte	0x73, 0x69, 0x64, 0x3d, 0x25, 0x64, 0x20, 0x69, 0x74, 0x65, 0x6d, 0x3d, 0x25, 0x64, 0x20, 0x69
        /*0070*/ 	.byte	0x3d, 0x25, 0x64, 0x20, 0x73, 0x5f, 0x69, 0x74, 0x65, 0x6d, 0x3d, 0x25, 0x64, 0x20, 0x69, 0x74
        /*0080*/ 	.byte	0x65, 0x6d, 0x5f, 0x74, 0x69, 0x64, 0x3d, 0x25, 0x64, 0x20, 0x73, 0x5f, 0x63, 0x61, 0x6e, 0x64
        /*0090*/ 	.byte	0x69, 0x64, 0x61, 0x74, 0x65, 0x3d, 0x25, 0x64, 0x20, 0x73, 0x69, 0x64, 0x5f, 0x69, 0x74, 0x65
        /*00a0*/ 	.byte	0x6d, 0x5f, 0x6e, 0x75, 0x6d, 0x3d, 0x25, 0x64, 0x0a, 0x00
.L_53:


//--------------------- .nv.shared.reserved.0     --------------------------
	.section	.nv.shared.reserved.0,"aw",@nobits
	.weak		__nv_reservedSMEM_offset_0_alias
	.size		__nv_reservedSMEM_offset_0_alias, 0, 64
	.other		__nv_reservedSMEM_offset_0_alias,@"STO_CUDA_RESERVED_SHARED STV_DEFAULT"
__nv_reservedSMEM_offset_0_alias:
	.zero		0
	.zero		64


//--------------------- .nv.global                --------------------------
	.section	.nv.global,"aw",@nobits
.nv.global:
	.type		_ZN34_INTERNAL_51bbf4c4_4_k_cu_9747dd6b6thrust24THRUST_300001_SM_1000_NS12placeholders2_8E,@object
	.size		_ZN34_INTERNAL_51bbf4c4_4_k_cu_9747dd6b6thrust24THRUST_300001_SM_1000_NS12placeholders2_8E,(_ZN34_INTERNAL_51bbf4c4_4_k_cu_9747dd6b4cuda3std3__436_GLOBAL__N__51bbf4c4_4_k_cu_9747dd6b6ignoreE - _ZN34_INTERNAL_51bbf4c4_4_k_cu_9747dd6b6thrust24THRUST_300001_SM_1000_NS12placeholders2_8E)
_ZN34_INTERNAL_51bbf4c4_4_k_cu_9747dd6b6thrust24THRUST_300001_SM_1000_NS12placeholders2_8E:
	.zero		1
	.type		_ZN34_INTERNAL_51bbf4c4_4_k_cu_9747dd6b4cuda3std3__436_GLOBAL__N__51bbf4c4_4_k_cu_9747dd6b6ignoreE,@object
	.size		_ZN34_INTERNAL_51bbf4c4_4_k_cu_9747dd6b4cuda3std3__436_GLOBAL__N__51bbf4c4_4_k_cu_9747dd6b6ignoreE,(_ZN34_INTERNAL_51bbf4c4_4_k_cu_9747dd6b4cuda3std6ranges3__45__cpo4dataE - _ZN34_INTERNAL_51bbf4c4_4_k_cu_9747dd6b4cuda3std3__436_GLOBAL__N__51bbf4c4_4_k_cu_9747dd6b6ignoreE)
_ZN34_INTERNAL_51bbf4c4_4_k_cu_9747dd6b4cuda3std3__436_GLOBAL__N__51bbf4c4_4_k_cu_9747dd6b6ignoreE:
	.zero		1
	.type		_ZN34_INTERNAL_51bbf4c4_4_k_cu_9747dd6b4cuda3std6ranges3__45__cpo4dataE,@object
	.size		_ZN34_INTERNAL_51bbf4c4_4_k_cu_9747dd6b4cuda3std6ranges3__45__cpo4dataE,(_ZN34_INTERNAL_51bbf4c4_4_k_cu_9747dd6b6thrust24THRUST_300001_SM_1000_NS6system3cpp3parE - _ZN34_INTERNAL_51bbf4c4_4_k_cu_9747dd6b4cuda3std6ranges3__45__cpo4dataE)
_ZN34_INTERNAL_51bbf4c4_4_k_cu_9747dd6b4cuda3std6ranges3__45__cpo4dataE:
	.zero		1
	.type		_ZN34_INTERNAL_51bbf4c4_4_k_cu_9747dd6b6thrust24THRUST_300001_SM_1000_NS6system3cpp3parE,@object
	.size		_ZN34_INTERNAL_51bbf4c4_4_k_cu_9747dd6b6thrust24THRUST_300001_SM_1000_NS6system3cpp3parE,(_ZN34_INTERNAL_51bbf4c4_4_k_cu_9747dd6b4cuda3std3__45__cpo5beginE - _ZN34_INTERNAL_51bbf4c4_4_k_cu_9747dd6b6thrust24THRUST_300001_SM_1000_NS6system3cpp3parE)
_ZN34_INTERNAL_51bbf4c4_4_k_cu_9747dd6b6thrust24THRUST_300001_SM_1000_NS6system3cpp3parE:
	.zero		1
	.type		_ZN34_INTERNAL_51bbf4c4_4_k_cu_9747dd6b4cuda3std3__45__cpo5beginE,@object
	.size		_ZN34_INTERNAL_51bbf4c4_4_k_cu_9747dd6b4cuda3std3__45__cpo5beginE,(_ZN34_INTERNAL_51bbf4c4_4_k_cu_9747dd6b4cuda3std6ranges3__45__cpo5beginE - _ZN34_INTERNAL_51bbf4c4_4_k_cu_9747dd6b4cuda3std3__45__cpo5beginE)
_ZN34_INTERNAL_51bbf4c4_4_k_cu_9747dd6b4cuda3std3__45__cpo5beginE:
	.zero		1
	.type		_ZN34_INTERNAL_51bbf4c4_4_k_cu_9747dd6b4cuda3std6ranges3__45__cpo5beginE,@object
	.size		_ZN34_INTERNAL_51bbf4c4_4_k_cu_9747dd6b4cuda3std6ranges3__45__cpo5beginE,(_ZN34_INTERNAL_51bbf4c4_4_k_cu_9747dd6b6thrust24THRUST_300001_SM_1000_NS6deviceE - _ZN34_INTERNAL_51bbf4c4_4_k_cu_9747dd6b4cuda3std6ranges3__45__cpo5beginE)
_ZN34_INTERNAL_51bbf4c4_4_k_cu_9747dd6b4cuda3std6ranges3__45__cpo5beginE:
	.zero		1
	.type		_ZN34_INTERNAL_51bbf4c4_4_k_cu_9747dd6b6thrust24THRUST_300001_SM_1000_NS6deviceE,@object
	.size		_ZN34_INTERNAL_51bbf4c4_4_k_cu_9747dd6b6thrust24THRUST_300001_SM_1000_NS6deviceE,(_ZN34_INTERNAL_51bbf4c4_4_k_cu_9747dd6b4cuda3std3__47nulloptE - _ZN34_INTERNAL_51bbf4c4_4_k_cu_9747dd6b6thrust24THRUST_300001_SM_1000_NS6deviceE)
_ZN34_INTERNAL_51bbf4c4_4_k_cu_9747dd6b6thrust24THRUST_300001_SM_1000_NS6deviceE:
	.zero		1
	.type		_ZN34_INTERNAL_51bbf4c4_4_k_cu_9747dd6b4cuda3std3__47nulloptE,@object
	.size		_ZN34_INTERNAL_51bbf4c4_4_k_cu_9747dd6b4cuda3std3__47nulloptE,(_ZN34_INTERNAL_51bbf4c4_4_k_cu_9747dd6b4cuda3std6ranges3__45__cpo8distanceE - _ZN34_INTERNAL_51bbf4c4_4_k_cu_9747dd6b4cuda3std3__47nulloptE)
_ZN34_INTERNAL_51bbf4c4_4_k_cu_9747dd6b4cuda3std3__47nulloptE:
	.zero		1
	.type		_ZN34_INTERNAL_51bbf4c4_4_k_cu_9747dd6b4cuda3std6ranges3__45__cpo8distanceE,@object
	.size		_ZN34_INTERNAL_51bbf4c4_4_k_cu_9747dd6b4cuda3std6ranges3__45__cpo8distanceE,(_ZN34_INTERNAL_51bbf4c4_4_k_cu_9747dd6b6thrust24THRUST_300001_SM_1000_NS12placeholders2_4E - _ZN34_INTERNAL_51bbf4c4_4_k_cu_9747dd6b4cuda3std6ranges3__45__cpo8distanceE)
_ZN34_INTERNAL_51bbf4c4_4_k_cu_9747dd6b4cuda3std6ranges3__45__cpo8distanceE:
	.zero		1
	.type		_ZN34_INTERNAL_51bbf4c4_4_k_cu_9747dd6b6thrust24THRUST_300001_SM_1000_NS12placeholders2_4E,@object
	.size		_ZN34_INTERNAL_51bbf4c4_4_k_cu_9747dd6b6thrust24THRUST_300001_SM_1000_NS12placeholders2_4E,(_ZN34_INTERNAL_51bbf4c4_4_k_cu_9747dd6b4cuda3std3__45__cpo6rbeginE - _ZN34_INTERNAL_51bbf4c4_4_k_cu_9747dd6b6thrust24THRUST_300001_SM_1000_NS12placeholders2_4E)
_ZN34_INTERNAL_51bbf4c4_4_k_cu_9747dd6b6thrust24THRUST_300001_SM_1000_NS12placeholders2_4E:
	.zero		1
	.type		_ZN34_INTERNAL_51bbf4c4_4_k_cu_9747dd6b4cuda3std3__45__cpo6rbeginE,@object
	.size		_ZN34_INTERNAL_51bbf4c4_4_k_cu_9747dd6b4cuda3std3__45__cpo6rbeginE,(_ZN34_INTERNAL_51bbf4c4_4_k_cu_9747dd6b4cuda3std6ranges3__45__cpo7advanceE - _ZN34_INTERNAL_51bbf4c4_4_k_cu_9747dd6b4cuda3std3__45__cpo6rbeginE)
_ZN34_INTERNAL_51bbf4c4_4_k_cu_9747dd6b4cuda3std3__45__cpo6rbeginE:
	.zero		1
	.type		_ZN34_INTERNAL_51bbf4c4_4_k_cu_9747dd6b4cuda3std6ranges3__45__cpo7advanceE,@object
	.size		_ZN34_INTERNAL_51bbf4c4_4_k_cu_9747dd6b4cuda3std6ranges3__45__cpo7advanceE,(_ZN34_INTERNAL_51bbf4c4_4_k_cu_9747dd6b6thrust24THRUST_300001_SM_1000_NS12placeholders3_10E - _ZN34_INTERNAL_51bbf4c4_4_k_cu_9747dd6b4cuda3std6ranges3__45__cpo7advanceE)
_ZN34_INTERNAL_51bbf4c4_4_k_cu_9747dd6b4cuda3std6ranges3__45__cpo7advanceE:
	.zero		1
	.type		_ZN34_INTERNAL_51bbf4c4_4_k_cu_9747dd6b6thrust24THRUST_300001_SM_1000_NS12placeholders3_10E,@object
	.size		_ZN34_INTERNAL_51bbf4c4_4_k_cu_9747dd6b6thrust24THRUST_300001_SM_1000_NS12placeholders3_10E,(_ZN34_INTERNAL_51bbf4c4_4_k_cu_9747dd6b4cuda3std3__48in_placeE - _ZN34_INTERNAL_51bbf4c4_4_k_cu_9747dd6b6thrust24THRUST_300001_SM_1000_NS12placeholders3_10E)
_ZN34_INTERNAL_51bbf4c4_4_k_cu_9747dd6b6thrust24THRUST_300001_SM_1000_NS12placeholders3_10E:
	.zero		1
	.type		_ZN34_INTERNAL_51bbf4c4_4_k_cu_9747dd6b4cuda3std3__48in_placeE,@object
	.size		_ZN34_INTERNAL_51bbf4c4_4_k_cu_9747dd6b4cuda3std3__48in_placeE,(_ZN34_INTERNAL_51bbf4c4_4_k_cu_9747dd6b4cuda3std6ranges3__45__cpo4sizeE - _ZN34_INTERNAL_51bbf4c4_4_k_cu_9747dd6b4cuda3std3__48in_placeE)
_ZN34_INTERNAL_51bbf4c4_4_k_cu_9747dd6b4cuda3std3__48in_placeE:
	.zero		1
	.type		_ZN34_INTERNAL_51bbf4c4_4_k_cu_9747dd6b4cuda3std6ranges3__45__cpo4sizeE,@object
	.size		_ZN34_INTERNAL_51bbf4c4_4_k_cu_9747dd6b4cuda3std6ranges3__45__cpo4sizeE,(_ZN34_INTERNAL_51bbf4c4_4_k_cu_9747dd6b6thrust24THRUST_300001_SM_1000_NS12placeholders2_2E - _ZN34_INTERNAL_51bbf4c4_4_k_cu_9747dd6b4cuda3std6ranges3__45__cpo4sizeE)
_ZN34_INTERNAL_51bbf4c4_4_k_cu_9747dd6b4cuda3std6ranges3__45__cpo4sizeE:
	.zero		1
	.type		_ZN34_INTERNAL_51bbf4c4_4_k_cu_9747dd6b6thrust24THRUST_300001_SM_1000_NS12placeholders2_2E,@object
	.size		_ZN34_INTERNAL_51bbf4c4_4_k_cu_9747dd6b6thrust24THRUST_300001_SM_1000_NS12placeholders2_2E,(_ZN34_INTERNAL_51bbf4c4_4_k_cu_9747dd6b4cuda3std3__45__cpo6cbeginE - _ZN34_INTERNAL_51bbf4c4_4_k_cu_9747dd6b6thrust24THRUST_300001_SM_1000_NS12placeholders2_2E)
_ZN34_INTERNAL_51bbf4c4_4_k_cu_9747dd6b6thrust24THRUST_300001_SM_1000_NS12placeholders2_2E:
	.zero		1
	.type		_ZN34_INTERNAL_51bbf4c4_4_k_cu_9747dd6b4cuda3std3__45__cpo6cbeginE,@object
	.size		_ZN34_INTERNAL_51bbf4c4_4_k_cu_9747dd6b4cuda3std3__45__cpo6cbeginE,(_ZN34_INTERNAL_51bbf4c4_4_k_cu_9747dd6b4cuda3std6ranges3__45__cpo6cbeginE - _ZN34_INTERNAL_51bbf4c4_4_k_cu_9747dd6b4cuda3std3__45__cpo6cbeginE)
_ZN34_INTERNAL_51bbf4c4_4_k_cu_9747dd6b4cuda3std3__45__cpo6cbeginE:
	.zero		1
	.type		_ZN34_INTERNAL_51bbf4c4_4_k_cu_9747dd6b4cuda3std6ranges3__45__cpo6cbeginE,@object
	.size		_ZN34_INTERNAL_51bbf4c4_4_k_cu_9747dd6b4cuda3std6ranges3__45__cpo6cbeginE,(_ZN34_INTERNAL_51bbf4c4_4_k_cu_9747dd6b6thrust24THRUST_300001_SM_1000_NS12placeholders2_6E - _ZN34_INTERNAL_51bbf4c4_4_k_cu_9747dd6b4cuda3std6ranges3__45__cpo6cbeginE)
_ZN34_INTERNAL_51bbf4c4_4_k_cu_9747dd6b4cuda3std6ranges3__45__cpo6cbeginE:
	.zero		1
	.type		_ZN34_INTERNAL_51bbf4c4_4_k_cu_9747dd6b6thrust24THRUST_300001_SM_1000_NS12placeholders2_6E,@object
	.size		_ZN34_INTERNAL_51bbf4c4_4_k_cu_9747dd6b6thrust24THRUST_300001_SM_1000_NS12placeholders2_6E,(_ZN34_INTERNAL_51bbf4c4_4_k_cu_9747dd6b4cuda3std3__45__cpo7crbeginE - _ZN34_INTERNAL_51bbf4c4_4_k_cu_9747dd6b6thrust24THRUST_300001_SM_1000_NS12placeholders2_6E)
_ZN34_INTERNAL_51bbf4c4_4_k_cu_9747dd6b6thrust24THRUST_300001_SM_1000_NS12placeholders2_6E:
	.zero		1
	.type		_ZN34_INTERNAL_51bbf4c4_4_k_cu_9747dd6b4cuda3std3__45__cpo7crbeginE,@object
	.size		_ZN34_INTERNAL_51bbf4c4_4_k_cu_9747dd6b4cuda3std3__45__cpo7crbeginE,(_ZN34_INTERNAL_51bbf4c4_4_k_cu_9747dd6b4cuda3std6ranges3__45__cpo4nextE - _ZN34_INTERNAL_51bbf4c4_4_k_cu_9747dd6b4cuda3std3__45__cpo7crbeginE)
_ZN34_INTERNAL_51bbf4c4_4_k_cu_9747dd6b4cuda3std3__45__cpo7crbeginE:
	.zero		1
	.type		_ZN34_INTERNAL_51bbf4c4_4_k_cu_9747dd6b4cuda3std6ranges3__45__cpo4nextE,@object
	.size		_ZN34_INTERNAL_51bbf4c4_4_k_cu_9747dd6b4cuda3std6ranges3__45__cpo4nextE,(_ZN34_INTERNAL_51bbf4c4_4_k_cu_9747dd6b4cuda3std6ranges3__45__cpo4swapE - _ZN34_INTERNAL_51bbf4c4_4_k_cu_9747dd6b4cuda3std6ranges3__45__cpo4nextE)
_ZN34_INTERNAL_51bbf4c4_4_k_cu_9747dd6b4cuda3std6ranges3__45__cpo4nextE:
	.zero		1
	.type		_ZN34_INTERNAL_51bbf4c4_4_k_cu_9747dd6b4cuda3std6ranges3__45__cpo4swapE,@object
	.size		_ZN34_INTERNAL_51bbf4c4_4_k_cu_9747dd6b4cuda3std6ranges3__45__cpo4swapE,(_ZN34_INTERNAL_51bbf4c4_4_k_cu_9747dd6b6thrust24THRUST_300001_SM_1000_NS8cuda_cub10par_nosyncE - _ZN34_INTERNAL_51bbf4c4_4_k_cu_9747dd6b4cuda3std6ranges3__45__cpo4swapE)
_ZN34_INTERNAL_51bbf4c4_4_k_cu_9747dd6b4cuda3std6ranges3__45__cpo4swapE:
	.zero		1
	.type		_ZN34_INTERNAL_51bbf4c4_4_k_cu_9747dd6b6thrust24THRUST_300001_SM_1000_NS8cuda_cub10par_nosyncE,@object
	.size		_ZN34_INTERNAL_51bbf4c4_4_k_cu_9747dd6b6thrust24THRUST_300001_SM_1000_NS8cuda_cub10par_nosyncE,(_ZN34_INTERNAL_51bbf4c4_4_k_cu_9747dd6b6thrust24THRUST_300001_SM_1000_NS3seqE - _ZN34_INTERNAL_51bbf4c4_4_k_cu_9747dd6b6thrust24THRUST_300001_SM_1000_NS8cuda_cub10par_nosyncE)
_ZN34_INTERNAL_51bbf4c4_4_k_cu_9747dd6b6thrust24THRUST_300001_SM_1000_NS8cuda_cub10par_nosyncE:
	.zero		1
	.type		_ZN34_INTERNAL_51bbf4c4_4_k_cu_9747dd6b6thrust24THRUST_300001_SM_1000_NS3seqE,@object
	.size		_ZN34_INTERNAL_51bbf4c4_4_k_cu_9747dd6b6thrust24THRUST_300001_SM_1000_NS3seqE,(_ZN34_INTERNAL_51bbf4c4_4_k_cu_9747dd6b4cuda3std3__420unreachable_sentinelE - _ZN34_INTERNAL_51bbf4c4_4_k_cu_9747dd6b6thrust24THRUST_300001_SM_1000_NS3seqE)
_ZN34_INTERNAL_51bbf4c4_4_k_cu_9747dd6b6thrust24THRUST_300001_SM_1000_NS3seqE:
	.zero		1
	.type		_ZN34_INTERNAL_51bbf4c4_4_k_cu_9747dd6b4cuda3std3__420unreachable_sentinelE,@object
	.size		_ZN34_INTERNAL_51bbf4c4_4_k_cu_9747dd6b4cuda3std3__420unreachable_sentinelE,(_ZN34_INTERNAL_51bbf4c4_4_k_cu_9747dd6b4cuda3std6ranges3__45__cpo5ssizeE - _ZN34_INTERNAL_51bbf4c4_4_k_cu_9747dd6b4cuda3std3__420unreachable_sentinelE)
_ZN34_INTERNAL_51bbf4c4_4_k_cu_9747dd6b4cuda3std3__420unreachable_sentinelE:
	.zero		1
	.type		_ZN34_INTERNAL_51bbf4c4_4_k_cu_9747dd6b4cuda3std6ranges3__45__cpo5ssizeE,@object
	.size		_ZN34_INTERNAL_51bbf4c4_4_k_cu_9747dd6b4cuda3std6ranges3__45__cpo5ssizeE,(_ZN34_INTERNAL_51bbf4c4_4_k_cu_9747dd6b6thrust24THRUST_300001_SM_1000_NS12placeholders2_3E - _ZN34_INTERNAL_51bbf4c4_4_k_cu_9747dd6b4cuda3std6ranges3__45__cpo5ssizeE)
_ZN34_INTERNAL_51bbf4c4_4_k_cu_9747dd6b4cuda3std6ranges3__45__cpo5ssizeE:
	.zero		1
	.type		_ZN34_INTERNAL_51bbf4c4_4_k_cu_9747dd6b6thrust24THRUST_300001_SM_1000_NS12placeholders2_3E,@object
	.size		_ZN34_INTERNAL_51bbf4c4_4_k_cu_9747dd6b6thrust24THRUST_300001_SM_1000_NS12placeholders2_3E,(_ZN34_INTERNAL_51bbf4c4_4_k_cu_9747dd6b4cuda3std3__45__cpo4cendE - _ZN34_INTERNAL_51bbf4c4_4_k_cu_9747dd6b6thrust24THRUST_300001_SM_1000_NS12placeholders2_3E)
_ZN34_INTERNAL_51bbf4c4_4_k_cu_9747dd6b6thrust24THRUST_300001_SM_1000_NS12placeholders2_3E:
	.zero		1
	.type		_ZN34_INTERNAL_51bbf4c4_4_k_cu_9747dd6b4cuda3std3__45__cpo4cendE,@object
	.size		_ZN34_INTERNAL_51bbf4c4_4_k_cu_9747dd6b4cuda3std3__45__cpo4cendE,(_ZN34_INTERNAL_51bbf4c4_4_k_cu_9747dd6b4cuda3std6ranges3__45__cpo4cendE - _ZN34_INTERNAL_51bbf4c4_4_k_cu_9747dd6b4cuda3std3__45__cpo4cendE)
_ZN34_INTERNAL_51bbf4c4_4_k_cu_9747dd6b4cuda3std3__45__cpo4cendE:
	.zero		1
	.type		_ZN34_INTERNAL_51bbf4c4_4_k_cu_9747dd6b4cuda3std6ranges3__45__cpo4cendE,@object
	.size		_ZN34_INTERNAL_51bbf4c4_4_k_cu_9747dd6b4cuda3std6ranges3__45__cpo4cendE,(_ZN34_INTERNAL_51bbf4c4_4_k_cu_9747dd6b6thrust24THRUST_300001_SM_1000_NS12placeholders2_7E - _ZN34_INTERNAL_51bbf4c4_4_k_cu_9747dd6b4cuda3std6ranges3__45__cpo4cendE)
_ZN34_INTERNAL_51bbf4c4_4_k_cu_9747dd6b4cuda3std6ranges3__45__cpo4cendE:
	.zero		1
	.type		_ZN34_INTERNAL_51bbf4c4_4_k_cu_9747dd6b6thrust24THRUST_300001_SM_1000_NS12placeholders2_7E,@object
	.size		_ZN34_INTERNAL_51bbf4c4_4_k_cu_9747dd6b6thrust24THRUST_300001_SM_1000_NS12placeholders2_7E,(_ZN34_INTERNAL_51bbf4c4_4_k_cu_9747dd6b4cuda3std3__45__cpo5crendE - _ZN34_INTERNAL_51bbf4c4_4_k_cu_9747dd6b6thrust24THRUST_300001_SM_1000_NS12placeholders2_7E)
_ZN34_INTERNAL_51bbf4c4_4_k_cu_9747dd6b6thrust24THRUST_300001_SM_1000_NS12placeholders2_7E:
	.zero		1
	.type		_ZN34_INTERNAL_51bbf4c4_4_k_cu_9747dd6b4cuda3std3__45__cpo5crendE,@object
	.size		_ZN34_INTERNAL_51bbf4c4_4_k_cu_9747dd6b4cuda3std3__45__cpo5crendE,(_ZN34_INTERNAL_51bbf4c4_4_k_cu_9747dd6b4cuda3std6ranges3__45__cpo4prevE - _ZN34_INTERNAL_51bbf4c4_4_k_cu_9747dd6b4cuda3std3__45__cpo5crendE)
_ZN34_INTERNAL_51bbf4c4_4_k_cu_9747dd6b4cuda3std3__45__cpo5crendE:
	.zero		1
	.type		_ZN34_INTERNAL_51bbf4c4_4_k_cu_9747dd6b4cuda3std6ranges3__45__cpo4prevE,@object
	.size		_ZN34_INTERNAL_51bbf4c4_4_k_cu_9747dd6b4cuda3std6ranges3__45__cpo4prevE,(_ZN34_INTERNAL_51bbf4c4_4_k_cu_9747dd6b4cuda3std6ranges3__45__cpo9iter_moveE - _ZN34_INTERNAL_51bbf4c4_4_k_cu_9747dd6b4cuda3std6ranges3__45__cpo4prevE)
_ZN34_INTERNAL_51bbf4c4_4_k_cu_9747dd6b4cuda3std6ranges3__45__cpo4prevE:
	.zero		1
	.type		_ZN34_INTERNAL_51bbf4c4_4_k_cu_9747dd6b4cuda3std6ranges3__45__cpo9iter_moveE,@object
	.size		_ZN34_INTERNAL_51bbf4c4_4_k_cu_9747dd6b4cuda3std6ranges3__45__cpo9iter_moveE,(_ZN34_INTERNAL_51bbf4c4_4_k_cu_9747dd6b6thrust24THRUST_300001_SM_1000_NS6system6detail10sequential3seqE - _ZN34_INTERNAL_51bbf4c4_4_k_cu_9747dd6b4cuda3std6ranges3__45__cpo9iter_moveE)
_ZN34_INTERNAL_51bbf4c4_4_k_cu_9747dd6b4cuda3std6ranges3__45__cpo9iter_moveE:
	.zero		1
	.type		_ZN34_INTERNAL_51bbf4c4_4_k_cu_9747dd6b6thrust24THRUST_300001_SM_1000_NS6system6detail10sequential3seqE,@object
	.size		_ZN34_INTERNAL_51bbf4c4_4_k_cu_9747dd6b6thrust24THRUST_300001_SM_1000_NS6system6detail10sequential3seqE,(_ZN34_INTERNAL_51bbf4c4_4_k_cu_9747dd6b6thrust24THRUST_300001_SM_1000_NS12placeholders2_9E - _ZN34_INTERNAL_51bbf4c4_4_k_cu_9747dd6b6thrust24THRUST_300001_SM_1000_NS6system6detail10sequential3seqE)
_ZN34_INTERNAL_51bbf4c4_4_k_cu_9747dd6b6thrust24THRUST_300001_SM_1000_NS6system6detail10sequential3seqE:
	.zero		1
	.type		_ZN34_INTERNAL_51bbf4c4_4_k_cu_9747dd6b6thrust24THRUST_300001_SM_1000_NS12placeholders2_9E,@object
	.size		_ZN34_INTERNAL_51bbf4c4_4_k_cu_9747dd6b6thrust24THRUST_300001_SM_1000_NS12placeholders2_9E,(_ZN34_INTERNAL_51bbf4c4_4_k_cu_9747dd6b4cuda3std3__419piecewise_constructE - _ZN34_INTERNAL_51bbf4c4_4_k_cu_9747dd6b6thrust24THRUST_300001_SM_1000_NS12placeholders2_9E)
_ZN34_INTERNAL_51bbf4c4_4_k_cu_9747dd6b6thrust24THRUST_300001_SM_1000_NS12placeholders2_9E:
	.zero		1
	.type		_ZN34_INTERNAL_51bbf4c4_4_k_cu_9747dd6b4cuda3std3__419piecewise_constructE,@object
	.size		_ZN34_INTERNAL_51bbf4c4_4_k_cu_9747dd6b4cuda3std3__419piecewise_constructE,(_ZN34_INTERNAL_51bbf4c4_4_k_cu_9747dd6b4cuda3std6ranges3__45__cpo5cdataE - _ZN34_INTERNAL_51bbf4c4_4_k_cu_9747dd6b4cuda3std3__419piecewise_constructE)
_ZN34_INTERNAL_51bbf4c4_4_k_cu_9747dd6b4cuda3std3__419piecewise_constructE:
	.zero		1
	.type		_ZN34_INTERNAL_51bbf4c4_4_k_cu_9747dd6b4cuda3std6ranges3__45__cpo5cdataE,@object
	.size		_ZN34_INTERNAL_51bbf4c4_4_k_cu_9747dd6b4cuda3std6ranges3__45__cpo5cdataE,(_ZN34_INTERNAL_51bbf4c4_4_k_cu_9747dd6b6thrust24THRUST_300001_SM_1000_NS12placeholders2_1E - _ZN34_INTERNAL_51bbf4c4_4_k_cu_9747dd6b4cuda3std6ranges3__45__cpo5cdataE)
_ZN34_INTERNAL_51bbf4c4_4_k_cu_9747dd6b4cuda3std6ranges3__45__cpo5cdataE:
	.zero		1
	.type		_ZN34_INTERNAL_51bbf4c4_4_k_cu_9747dd6b6thrust24THRUST_300001_SM_1000_NS12placeholders2_1E,@object
	.size		_ZN34_INTERNAL_51bbf4c4_4_k_cu_9747dd6b6thrust24THRUST_300001_SM_1000_NS12placeholders2_1E,(_ZN34_INTERNAL_51bbf4c4_4_k_cu_9747dd6b4cuda3std3__45__cpo3endE - _ZN34_INTERNAL_51bbf4c4_4_k_cu_9747dd6b6thrust24THRUST_300001_SM_1000_NS12placeholders2_1E)
_ZN34_INTERNAL_51bbf4c4_4_k_cu_9747dd6b6thrust24THRUST_300001_SM_1000_NS12placeholders2_1E:
	.zero		1
	.type		_ZN34_INTERNAL_51bbf4c4_4_k_cu_9747dd6b4cuda3std3__45__cpo3endE,@object
	.size		_ZN34_INTERNAL_51bbf4c4_4_k_cu_9747dd6b4cuda3std3__45__cpo3endE,(_ZN34_INTERNAL_51bbf4c4_4_k_cu_9747dd6b4cuda3std6ranges3__45__cpo3endE - _ZN34_INTERNAL_51bbf4c4_4_k_cu_9747dd6b4cuda3std3__45__cpo3endE)
_ZN34_INTERNAL_51bbf4c4_4_k_cu_9747dd6b4cuda3std3__45__cpo3endE:
	.zero		1
	.type		_ZN34_INTERNAL_51bbf4c4_4_k_cu_9747dd6b4cuda3std6ranges3__45__cpo3endE,@object
	.size		_ZN34_INTERNAL_51bbf4c4_4_k_cu_9747dd6b4cuda3std6ranges3__45__cpo3endE,(_ZN34_INTERNAL_51bbf4c4_4_k_cu_9747dd6b6thrust24THRUST_300001_SM_1000_NS12placeholders2_5E - _ZN34_INTERNAL_51bbf4c4_4_k_cu_9747dd6b4cuda3std6ranges3__45__cpo3endE)
_ZN34_INTERNAL_51bbf4c4_4_k_cu_9747dd6b4cuda3std6ranges3__45__cpo3endE:
	.zero		1
	.type		_ZN34_INTERNAL_51bbf4c4_4_k_cu_9747dd6b6thrust24THRUST_300001_SM_1000_NS12placeholders2_5E,@object
	.size		_ZN34_INTERNAL_51bbf4c4_4_k_cu_9747dd6b6thrust24THRUST_300001_SM_1000_NS12placeholders2_5E,(_ZN34_INTERNAL_51bbf4c4_4_k_cu_9747dd6b4cuda3std3__45__cpo4rendE - _ZN34_INTERNAL_51bbf4c4_4_k_cu_9747dd6b6thrust24THRUST_300001_SM_1000_NS12placeholders2_5E)
_ZN34_INTERNAL_51bbf4c4_4_k_cu_9747dd6b6thrust24THRUST_300001_SM_1000_NS12placeholders2_5E:
	.zero		1
	.type		_ZN34_INTERNAL_51bbf4c4_4_k_cu_9747dd6b4cuda3std3__45__cpo4rendE,@object
	.size		_ZN34_INTERNAL_51bbf4c4_4_k_cu_9747dd6b4cuda3std3__45__cpo4rendE,(_ZN34_INTERNAL_51bbf4c4_4_k_cu_9747dd6b4cuda3std6ranges3__45__cpo9iter_swapE - _ZN34_INTERNAL_51bbf4c4_4_k_cu_9747dd6b4cuda3std3__45__cpo4rendE)
_ZN34_INTERNAL_51bbf4c4_4_k_cu_9747dd6b4cuda3std3__45__cpo4rendE:
	.zero		1
	.type		_ZN34_INTERNAL_51bbf4c4_4_k_cu_9747dd6b4cuda3std6ranges3__45__cpo9iter_swapE,@object
	.size		_ZN34_INTERNAL_51bbf4c4_4_k_cu_9747dd6b4cuda3std6ranges3__45__cpo9iter_swapE,(_ZN34_INTERNAL_51bbf4c4_4_k_cu_9747dd6b4cuda3std3__48unexpectE - _ZN34_INTERNAL_51bbf4c4_4_k_cu_9747dd6b4cuda3std6ranges3__45__cpo9iter_swapE)
_ZN34_INTERNAL_51bbf4c4_4_k_cu_9747dd6b4cuda3std6ranges3__45__cpo9iter_swapE:
	.zero		1
	.type		_ZN34_INTERNAL_51bbf4c4_4_k_cu_9747dd6b4cuda3std3__48unexpectE,@object
	.size		_ZN34_INTERNAL_51bbf4c4_4_k_cu_9747dd6b4cuda3std3__48unexpectE,(_ZN34_INTERNAL_51bbf4c4_4_k_cu_9747dd6b6thrust24THRUST_300001_SM_1000_NS8cuda_cub3parE - _ZN34_INTERNAL_51bbf4c4_4_k_cu_9747dd6b4cuda3std3__48unexpectE)
_ZN34_INTERNAL_51bbf4c4_4_k_cu_9747dd6b4cuda3std3__48unexpectE:
	.zero		1
	.type		_ZN34_INTERNAL_51bbf4c4_4_k_cu_9747dd6b6thrust24THRUST_300001_SM_1000_NS8cuda_cub3parE,@object
	.size		_ZN34_INTERNAL_51bbf4c4_4_k_cu_9747dd6b6thrust24THRUST_300001_SM_1000_NS8cuda_cub3parE,(.L_29 - _ZN34_INTERNAL_51bbf4c4_4_k_cu_9747dd6b6thrust24THRUST_300001_SM_1000_NS8cuda_cub3parE)
_ZN34_INTERNAL_51bbf4c4_4_k_cu_9747dd6b6thrust24THRUST_300001_SM_1000_NS8cuda_cub3parE:
	.zero		1
.L_29:


//--------------------- .nv.shared._Z23count_chain_offset_sizePiS_S_S_S_S_S_S_S_ --------------------------
	.section	.nv.shared._Z23count_chain_offset_sizePiS_S_S_S_S_S_S_S_,"aw",@nobits
	.sectionflags	@""
	.align	4
.nv.shared._Z23count_chain_offset_sizePiS_S_S_S_S_S_S_S_:
	.zero		5120


//--------------------- .nv.shared._Z10reduce_maxPiS_i --------------------------
	.section	.nv.shared._Z10reduce_maxPiS_i,"aw",@nobits
	.sectionflags	@""
	.align	4
.nv.shared._Z10reduce_maxPiS_i:
	.zero		5120


//--------------------- .nv.shared._Z23count_chain_memory_sizePiS_S_iS_S_S_S_S_S_S_ --------------------------
	.section	.nv.shared._Z23count_chain_memory_sizePiS_S_iS_S_S_S_S_S_S_,"aw",@nobits
	.sectionflags	@""
	.align	4
.nv.shared._Z23count_chain_memory_sizePiS_S_iS_S_S_S_S_S_S_:
	.zero		5120


//--------------------- .nv.shared._Z19Array_add_reductioniPiS_ --------------------------
	.section	.nv.shared._Z19Array_add_reductioniPiS_,"aw",@nobits
	.sectionflags	@""
	.align	4
.nv.shared._Z19Array_add_reductioniPiS_:
	.zero		5120


//--------------------- .nv.constant0._ZN3cub18CUB_300001_SM_10006detail11EmptyKernelIvEEvv --------------------------
	.section	.nv.constant0._ZN3cub18CUB_300001_SM_10006detail11EmptyKernelIvEEvv,"a",@progbits
	.sectionflags	@""
	.align	4
.nv.constant0._ZN3cub18CUB_300001_SM_10006detail11EmptyKernelIvEEvv:
	.zero		896


//--------------------- .nv.constant0._Z15Deep1_Peu_countv --------------------------
	.section	.nv.constant0._Z15Deep1_Peu_countv,"a",@progbits
	.sectionflags	@""
	.align	4
.nv.constant0._Z15Deep1_Peu_countv:
	.zero		896


//--------------------- .nv.constant0._Z29count_single_item_s_candidateiPiS_S_S_S_S_S_S_S_S_S_S_S_S_S_S_S_S_ --------------------------
	.section	.nv.constant0._Z29count_single_item_s_candidateiPiS_S_S_S_S_S_S_S_S_S_S_S_S_S_S_S_S_,"a",@progbits
	.sectionflags	@""
	.align	4
.nv.constant0._Z29count_single_item_s_candidateiPiS_S_S_S_S_S_S_S_S_S_S_S_S_S_S_S_S_:
	.zero		1048


//--------------------- .nv.constant0._Z23count_chain_offset_sizePiS_S_S_S_S_S_S_S_ --------------------------
	.section	.nv.constant0._Z23count_chain_offset_sizePiS_S_S_S_S_S_S_S_,"a",@progbits
	.sectionflags	@""
	.align	4
.nv.constant0._Z23count_chain_offset_sizePiS_S_S_S_S_S_S_S_:
	.zero		968


//--------------------- .nv.constant0._Z10reduce_maxPiS_i --------------------------
	.section	.nv.constant0._Z10reduce_maxPiS_i,"a",@progbits
	.sectionflags	@""
	.align	4
.nv.constant0._Z10reduce_maxPiS_i:
	.zero		916


//--------------------- .nv.constant0._Z23count_chain_memory_sizePiS_S_iS_S_S_S_S_S_S_ --------------------------
	.section	.nv.constant0._Z23count_chain_memory_sizePiS_S_iS_S_S_S_S_S_S_,"a",@progbits
	.sectionflags	@""
	.align	4
.nv.constant0._Z23count_chain_memory_sizePiS_S_iS_S_S_S_S_S_S_:
	.zero		984


//--------------------- .nv.constant0._Z5test2PiS_S_S_S_iS_S_S_ --------------------------
	.section	.nv.constant0._Z5test2PiS_S_S_S_iS_S_S_,"a",@progbits
	.sectionflags	@""
	.align	4
.nv.constant0._Z5test2PiS_S_S_S_iS_S_S_:
	.zero		968


//--------------------- .nv.constant0._Z5test1PiS_S_S_S_S_i --------------------------
	.section	.nv.constant0._Z5test1PiS_S_S_S_S_i,"a",@progbits
	.sectionflags	@""
	.align	4
.nv.constant0._Z5test1PiS_S_S_S_S_i:
	.zero		948


//--------------------- .nv.constant0._Z4testPPPiiS_S0_S0_ --------------------------
	.section	.nv.constant0._Z4testPPPiiS_S0_S0_,"a",@progbits
	.sectionflags	@""
	.align	4
.nv.constant0._Z4testPPPiiS_S0_S0_:
	.zero		936


//--------------------- .nv.constant0._Z19Array_add_reductioniPiS_ --------------------------
	.section	.nv.constant0._Z19Array_add_reductioniPiS_,"a",@progbits
	.sectionflags	@""
	.align	4
.nv.constant0._Z19Array_add_reductioniPiS_:
	.zero		920


//--------------------- .nv.constant0._Z10PeuCounteriiPPiS0_S0_S0_S_iS_S_S_ --------------------------
	.section	.nv.constant0._Z10PeuCounteriiPPiS0_S0_S0_S_iS_S_S_,"a",@progbits
	.sectionflags	@""
	.align	4
.nv.constant0._Z10PeuCounteriiPPiS0_S0_S0_S_iS_S_S_:
	.zero		976


//--------------------- .nv.constant0._Z10PEUcounteriPPiS0_S0_S0_S_iS_S_ --------------------------
	.section	.nv.constant0._Z10PEUcounteriPPiS0_S0_S0_S_iS_S_,"a",@progbits
	.sectionflags	@""
	.align	4
.nv.constant0._Z10PEUcounteriPPiS0_S0_S0_S_iS_S_:
	.zero		968


//--------------------- SYMBOLS --------------------------

	.type		.nv.reservedSmem.offset0,@object
	.size		.nv.reservedSmem.offset0,0x4
	.type		.nv.reservedSmem.cap,@object
	.size		.nv.reservedSmem.cap,0x4
	.type		vprintf,@function
